//
// Generated by NVIDIA NVVM Compiler
//
// Compiler Build ID: CL-36424714
// Cuda compilation tools, release 13.0, V13.0.88
// Based on NVVM 20.0.0
//

.version 9.0
.target sm_100
.address_size 64

	// .globl	_Z26segmented_trab_gather_wmmaI6__halffEvPKT_S3_PT0_PKlS7_PKfPKiiiiiiiff
// _ZZ26segmented_trab_gather_wmmaI6__halffEvPKT_S3_PT0_PKlS7_PKfPKiiiiiiiffE9a_row_idx has been demoted
// _ZZ26segmented_trab_gather_wmmaI6__halffEvPKT_S3_PT0_PKlS7_PKfPKiiiiiiiffE9d_row_idx has been demoted
// _ZZ26segmented_trab_gather_wmmaI6__halffEvPKT_S3_PT0_PKlS7_PKfPKiiiiiiiffE8row_gate has been demoted
// _ZZ26segmented_trab_gather_wmmaI6__halffEvPKT_S3_PT0_PKlS7_PKfPKiiiiiiiffE5Asmem has been demoted
// _ZZ26segmented_trab_gather_wmmaI6__halffEvPKT_S3_PT0_PKlS7_PKfPKiiiiiiiffE5Bsmem has been demoted
// _ZZ26segmented_trab_gather_wmmaI6__halffEvPKT_S3_PT0_PKlS7_PKfPKiiiiiiiffE7OutTile has been demoted
// _ZZ26segmented_trab_gather_wmmaI6__halfS0_EvPKT_S3_PT0_PKlS7_PKfPKiiiiiiiffE9a_row_idx has been demoted
// _ZZ26segmented_trab_gather_wmmaI6__halfS0_EvPKT_S3_PT0_PKlS7_PKfPKiiiiiiiffE9d_row_idx has been demoted
// _ZZ26segmented_trab_gather_wmmaI6__halfS0_EvPKT_S3_PT0_PKlS7_PKfPKiiiiiiiffE8row_gate has been demoted
// _ZZ26segmented_trab_gather_wmmaI6__halfS0_EvPKT_S3_PT0_PKlS7_PKfPKiiiiiiiffE5Asmem has been demoted
// _ZZ26segmented_trab_gather_wmmaI6__halfS0_EvPKT_S3_PT0_PKlS7_PKfPKiiiiiiiffE5Bsmem has been demoted
// _ZZ26segmented_trab_gather_wmmaI6__halfS0_EvPKT_S3_PT0_PKlS7_PKfPKiiiiiiiffE7OutTile has been demoted
// _ZZ26segmented_trab_gather_wmmaI13__nv_bfloat16fEvPKT_S3_PT0_PKlS7_PKfPKiiiiiiiffE9a_row_idx has been demoted
// _ZZ26segmented_trab_gather_wmmaI13__nv_bfloat16fEvPKT_S3_PT0_PKlS7_PKfPKiiiiiiiffE9d_row_idx has been demoted
// _ZZ26segmented_trab_gather_wmmaI13__nv_bfloat16fEvPKT_S3_PT0_PKlS7_PKfPKiiiiiiiffE8row_gate has been demoted
// _ZZ26segmented_trab_gather_wmmaI13__nv_bfloat16fEvPKT_S3_PT0_PKlS7_PKfPKiiiiiiiffE5Asmem has been demoted
// _ZZ26segmented_trab_gather_wmmaI13__nv_bfloat16fEvPKT_S3_PT0_PKlS7_PKfPKiiiiiiiffE5Bsmem has been demoted
// _ZZ26segmented_trab_gather_wmmaI13__nv_bfloat16fEvPKT_S3_PT0_PKlS7_PKfPKiiiiiiiffE7OutTile has been demoted
// _ZZ26segmented_trab_gather_wmmaI13__nv_bfloat16S0_EvPKT_S3_PT0_PKlS7_PKfPKiiiiiiiffE9a_row_idx has been demoted
// _ZZ26segmented_trab_gather_wmmaI13__nv_bfloat16S0_EvPKT_S3_PT0_PKlS7_PKfPKiiiiiiiffE9d_row_idx has been demoted
// _ZZ26segmented_trab_gather_wmmaI13__nv_bfloat16S0_EvPKT_S3_PT0_PKlS7_PKfPKiiiiiiiffE8row_gate has been demoted
// _ZZ26segmented_trab_gather_wmmaI13__nv_bfloat16S0_EvPKT_S3_PT0_PKlS7_PKfPKiiiiiiiffE5Asmem has been demoted
// _ZZ26segmented_trab_gather_wmmaI13__nv_bfloat16S0_EvPKT_S3_PT0_PKlS7_PKfPKiiiiiiiffE5Bsmem has been demoted
// _ZZ26segmented_trab_gather_wmmaI13__nv_bfloat16S0_EvPKT_S3_PT0_PKlS7_PKfPKiiiiiiiffE7OutTile has been demoted

.visible .entry _Z26segmented_trab_gather_wmmaI6__halffEvPKT_S3_PT0_PKlS7_PKfPKiiiiiiiff(
	.param .u64 .ptr .align 1 _Z26segmented_trab_gather_wmmaI6__halffEvPKT_S3_PT0_PKlS7_PKfPKiiiiiiiff_param_0,
	.param .u64 .ptr .align 1 _Z26segmented_trab_gather_wmmaI6__halffEvPKT_S3_PT0_PKlS7_PKfPKiiiiiiiff_param_1,
	.param .u64 .ptr .align 1 _Z26segmented_trab_gather_wmmaI6__halffEvPKT_S3_PT0_PKlS7_PKfPKiiiiiiiff_param_2,
	.param .u64 .ptr .align 1 _Z26segmented_trab_gather_wmmaI6__halffEvPKT_S3_PT0_PKlS7_PKfPKiiiiiiiff_param_3,
	.param .u64 .ptr .align 1 _Z26segmented_trab_gather_wmmaI6__halffEvPKT_S3_PT0_PKlS7_PKfPKiiiiiiiff_param_4,
	.param .u64 .ptr .align 1 _Z26segmented_trab_gather_wmmaI6__halffEvPKT_S3_PT0_PKlS7_PKfPKiiiiiiiff_param_5,
	.param .u64 .ptr .align 1 _Z26segmented_trab_gather_wmmaI6__halffEvPKT_S3_PT0_PKlS7_PKfPKiiiiiiiff_param_6,
	.param .u32 _Z26segmented_trab_gather_wmmaI6__halffEvPKT_S3_PT0_PKlS7_PKfPKiiiiiiiff_param_7,
	.param .u32 _Z26segmented_trab_gather_wmmaI6__halffEvPKT_S3_PT0_PKlS7_PKfPKiiiiiiiff_param_8,
	.param .u32 _Z26segmented_trab_gather_wmmaI6__halffEvPKT_S3_PT0_PKlS7_PKfPKiiiiiiiff_param_9,
	.param .u32 _Z26segmented_trab_gather_wmmaI6__halffEvPKT_S3_PT0_PKlS7_PKfPKiiiiiiiff_param_10,
	.param .u32 _Z26segmented_trab_gather_wmmaI6__halffEvPKT_S3_PT0_PKlS7_PKfPKiiiiiiiff_param_11,
	.param .u32 _Z26segmented_trab_gather_wmmaI6__halffEvPKT_S3_PT0_PKlS7_PKfPKiiiiiiiff_param_12,
	.param .f32 _Z26segmented_trab_gather_wmmaI6__halffEvPKT_S3_PT0_PKlS7_PKfPKiiiiiiiff_param_13,
	.param .f32 _Z26segmented_trab_gather_wmmaI6__halffEvPKT_S3_PT0_PKlS7_PKfPKiiiiiiiff_param_14
)
{
	.reg .pred 	%p<54>;
	.reg .b16 	%rs<9>;
	.reg .b32 	%r<155>;
	.reg .b32 	%f<136>;
	.reg .b64 	%rd<72>;
	// demoted variable
	.shared .align 8 .b8 _ZZ26segmented_trab_gather_wmmaI6__halffEvPKT_S3_PT0_PKlS7_PKfPKiiiiiiiffE9a_row_idx[128];
	// demoted variable
	.shared .align 8 .b8 _ZZ26segmented_trab_gather_wmmaI6__halffEvPKT_S3_PT0_PKlS7_PKfPKiiiiiiiffE9d_row_idx[128];
	// demoted variable
	.shared .align 4 .b8 _ZZ26segmented_trab_gather_wmmaI6__halffEvPKT_S3_PT0_PKlS7_PKfPKiiiiiiiffE8row_gate[64];
	// demoted variable
	.shared .align 16 .b8 _ZZ26segmented_trab_gather_wmmaI6__halffEvPKT_S3_PT0_PKlS7_PKfPKiiiiiiiffE5Asmem[512];
	// demoted variable
	.shared .align 16 .b8 _ZZ26segmented_trab_gather_wmmaI6__halffEvPKT_S3_PT0_PKlS7_PKfPKiiiiiiiffE5Bsmem[512];
	// demoted variable
	.shared .align 4 .b8 _ZZ26segmented_trab_gather_wmmaI6__halffEvPKT_S3_PT0_PKlS7_PKfPKiiiiiiiffE7OutTile[1024];
	ld.param.u64 	%rd29, [_Z26segmented_trab_gather_wmmaI6__halffEvPKT_S3_PT0_PKlS7_PKfPKiiiiiiiff_param_2];
	ld.param.u64 	%rd30, [_Z26segmented_trab_gather_wmmaI6__halffEvPKT_S3_PT0_PKlS7_PKfPKiiiiiiiff_param_3];
	ld.param.u64 	%rd31, [_Z26segmented_trab_gather_wmmaI6__halffEvPKT_S3_PT0_PKlS7_PKfPKiiiiiiiff_param_4];
	ld.param.u64 	%rd32, [_Z26segmented_trab_gather_wmmaI6__halffEvPKT_S3_PT0_PKlS7_PKfPKiiiiiiiff_param_5];
	ld.param.u32 	%r44, [_Z26segmented_trab_gather_wmmaI6__halffEvPKT_S3_PT0_PKlS7_PKfPKiiiiiiiff_param_7];
	ld.param.u32 	%r45, [_Z26segmented_trab_gather_wmmaI6__halffEvPKT_S3_PT0_PKlS7_PKfPKiiiiiiiff_param_8];
	ld.param.u32 	%r46, [_Z26segmented_trab_gather_wmmaI6__halffEvPKT_S3_PT0_PKlS7_PKfPKiiiiiiiff_param_9];
	ld.param.u32 	%r47, [_Z26segmented_trab_gather_wmmaI6__halffEvPKT_S3_PT0_PKlS7_PKfPKiiiiiiiff_param_10];
	ld.param.u32 	%r49, [_Z26segmented_trab_gather_wmmaI6__halffEvPKT_S3_PT0_PKlS7_PKfPKiiiiiiiff_param_12];
	ld.param.f32 	%f65, [_Z26segmented_trab_gather_wmmaI6__halffEvPKT_S3_PT0_PKlS7_PKfPKiiiiiiiff_param_13];
	ld.param.f32 	%f66, [_Z26segmented_trab_gather_wmmaI6__halffEvPKT_S3_PT0_PKlS7_PKfPKiiiiiiiff_param_14];
	cvta.to.global.u64 	%rd1, %rd29;
	mov.u32 	%r50, %ntid.x;
	setp.ne.s32 	%p3, %r50, 32;
	@%p3 bra 	$L__BB0_71;
	mov.u32 	%r1, %tid.x;
	and.b32  	%r2, %r1, 31;
	mov.u32 	%r147, %ctaid.y;
	setp.ge.s32 	%p4, %r147, %r49;
	@%p4 bra 	$L__BB0_71;
	mov.u32 	%r51, %ctaid.z;
	shl.b32 	%r52, %r51, 4;
	mov.u32 	%r53, %ctaid.x;
	shl.b32 	%r54, %r53, 4;
	shl.b32 	%r55, %r1, 3;
	and.b32  	%r56, %r55, 120;
	mov.u32 	%r57, _ZZ26segmented_trab_gather_wmmaI6__halffEvPKT_S3_PT0_PKlS7_PKfPKiiiiiiiffE9a_row_idx;
	add.s32 	%r4, %r57, %r56;
	cvt.s64.s32 	%rd2, %r44;
	cvt.s64.s32 	%rd3, %r46;
	shr.u32 	%r58, %r1, 1;
	and.b32  	%r59, %r58, 8;
	or.b32  	%r60, %r59, %r52;
	cvt.u64.u32 	%rd4, %r60;
	or.b32  	%r61, %r60, 7;
	setp.ge.s32 	%p1, %r61, %r46;
	and.b32  	%r62, %r1, 16;
	shl.b32 	%r63, %r1, 5;
	and.b32  	%r64, %r63, 480;
	or.b32  	%r65, %r64, %r62;
	mov.u32 	%r66, _ZZ26segmented_trab_gather_wmmaI6__halffEvPKT_S3_PT0_PKlS7_PKfPKiiiiiiiffE5Asmem;
	add.s32 	%r5, %r66, %r65;
	mov.u32 	%r67, _ZZ26segmented_trab_gather_wmmaI6__halffEvPKT_S3_PT0_PKlS7_PKfPKiiiiiiiffE9d_row_idx;
	add.s32 	%r6, %r67, %r56;
	cvt.s64.s32 	%rd5, %r45;
	cvt.s64.s32 	%rd6, %r47;
	or.b32  	%r68, %r59, %r54;
	cvt.u64.u32 	%rd7, %r68;
	or.b32  	%r7, %r68, 7;
	mov.u32 	%r69, _ZZ26segmented_trab_gather_wmmaI6__halffEvPKT_S3_PT0_PKlS7_PKfPKiiiiiiiffE5Bsmem;
	add.s32 	%r8, %r69, %r65;
	cvt.u64.u32 	%rd8, %r52;
	shl.b32 	%r70, %r1, 2;
	and.b32  	%r71, %r70, 12;
	shr.u32 	%r72, %r2, 2;
	or.b32  	%r73, %r71, %r54;
	or.b32  	%r9, %r52, %r72;
	shl.b32 	%r74, %r72, 6;
	shl.b32 	%r75, %r1, 4;
	and.b32  	%r76, %r75, 48;
	or.b32  	%r77, %r74, %r76;
	mov.u32 	%r78, _ZZ26segmented_trab_gather_wmmaI6__halffEvPKT_S3_PT0_PKlS7_PKfPKiiiiiiiffE7OutTile;
	add.s32 	%r10, %r78, %r77;
	cvt.u64.u32 	%rd9, %r73;
	or.b32  	%r11, %r73, 3;
	or.b32  	%r12, %r73, 1;
	or.b32  	%r13, %r73, 2;
	or.b32  	%r79, %r2, 32;
	shr.u32 	%r80, %r79, 2;
	or.b32  	%r14, %r52, %r80;
	shl.b32 	%r81, %r80, 6;
	or.b32  	%r82, %r81, %r76;
	add.s32 	%r15, %r78, %r82;
	or.b32  	%r83, %r2, 96;
	shr.u32 	%r84, %r83, 4;
	shl.b32 	%r16, %r84, 2;
	shl.b32 	%r85, %r84, 5;
	shl.b32 	%r86, %r1, 1;
	and.b32  	%r87, %r86, 30;
	or.b32  	%r88, %r85, %r87;
	add.s32 	%r17, %r69, %r88;
	or.b32  	%r89, %r2, 64;
	shr.u32 	%r90, %r89, 4;
	shl.b32 	%r18, %r90, 2;
	shl.b32 	%r91, %r90, 5;
	or.b32  	%r92, %r91, %r87;
	add.s32 	%r19, %r69, %r92;
	shr.u32 	%r93, %r79, 4;
	shl.b32 	%r94, %r93, 5;
	or.b32  	%r95, %r94, %r87;
	add.s32 	%r20, %r69, %r95;
	shl.b32 	%r21, %r93, 2;
	shr.u32 	%r96, %r2, 4;
	shl.b32 	%r97, %r96, 5;
	or.b32  	%r98, %r97, %r87;
	add.s32 	%r22, %r69, %r98;
	shl.b32 	%r23, %r96, 2;
	cvta.to.global.u64 	%rd10, %rd30;
	cvta.to.global.u64 	%rd11, %rd31;
	cvta.to.global.u64 	%rd12, %rd32;
$L__BB0_3:
	ld.param.u64 	%rd68, [_Z26segmented_trab_gather_wmmaI6__halffEvPKT_S3_PT0_PKlS7_PKfPKiiiiiiiff_param_6];
	cvta.to.global.u64 	%rd34, %rd68;
	mul.wide.s32 	%rd35, %r147, 4;
	add.s64 	%rd36, %rd34, %rd35;
	ld.global.nc.u32 	%r148, [%rd36];
	ld.global.nc.u32 	%r26, [%rd36+4];
	setp.le.s32 	%p5, %r26, %r148;
	@%p5 bra 	$L__BB0_70;
	ld.param.u32 	%r146, [_Z26segmented_trab_gather_wmmaI6__halffEvPKT_S3_PT0_PKlS7_PKfPKiiiiiiiff_param_11];
	min.s32 	%r27, %r26, %r146;
	mov.f32 	%f105, 0f00000000;
	mov.f32 	%f106, %f105;
	mov.f32 	%f107, %f105;
	mov.f32 	%f108, %f105;
	mov.f32 	%f109, %f105;
	mov.f32 	%f110, %f105;
	mov.f32 	%f111, %f105;
	mov.f32 	%f112, %f105;
$L__BB0_5:
	setp.gt.u32 	%p6, %r2, 15;
	@%p6 bra 	$L__BB0_13;
	add.s32 	%r29, %r148, %r2;
	setp.ge.s32 	%p7, %r29, %r27;
	mov.b64 	%rd69, -1;
	@%p7 bra 	$L__BB0_8;
	mul.wide.s32 	%rd38, %r29, 8;
	add.s64 	%rd39, %rd10, %rd38;
	ld.global.nc.u64 	%rd69, [%rd39];
$L__BB0_8:
	shl.b32 	%r99, %r2, 3;
	mov.u32 	%r100, _ZZ26segmented_trab_gather_wmmaI6__halffEvPKT_S3_PT0_PKlS7_PKfPKiiiiiiiffE9a_row_idx;
	add.s32 	%r101, %r100, %r99;
	st.shared.u64 	[%r101], %rd69;
	mov.b64 	%rd70, -1;
	@%p7 bra 	$L__BB0_10;
	mul.wide.s32 	%rd41, %r29, 8;
	add.s64 	%rd42, %rd11, %rd41;
	ld.global.nc.u64 	%rd70, [%rd42];
$L__BB0_10:
	mov.u32 	%r103, _ZZ26segmented_trab_gather_wmmaI6__halffEvPKT_S3_PT0_PKlS7_PKfPKiiiiiiiffE9d_row_idx;
	add.s32 	%r104, %r103, %r99;
	st.shared.u64 	[%r104], %rd70;
	mov.f32 	%f113, 0f00000000;
	@%p7 bra 	$L__BB0_12;
	mul.wide.s32 	%rd43, %r29, 4;
	add.s64 	%rd44, %rd12, %rd43;
	ld.global.nc.f32 	%f113, [%rd44];
$L__BB0_12:
	shl.b32 	%r105, %r2, 2;
	mov.u32 	%r106, _ZZ26segmented_trab_gather_wmmaI6__halffEvPKT_S3_PT0_PKlS7_PKfPKiiiiiiiffE8row_gate;
	add.s32 	%r107, %r106, %r105;
	st.shared.f32 	[%r107], %f113;
$L__BB0_13:
	bar.sync 	0;
	ld.shared.u64 	%rd17, [%r4];
	setp.lt.s64 	%p11, %rd17, 0;
	setp.ge.s64 	%p12, %rd17, %rd2;
	mov.pred 	%p53, -1;
	mov.b64 	%rd71, 0;
	or.pred  	%p13, %p11, %p12;
	@%p13 bra 	$L__BB0_15;
	ld.param.u64 	%rd66, [_Z26segmented_trab_gather_wmmaI6__halffEvPKT_S3_PT0_PKlS7_PKfPKiiiiiiiff_param_0];
	mad.lo.s64 	%rd46, %rd17, %rd3, %rd4;
	shl.b64 	%rd47, %rd46, 1;
	add.s64 	%rd71, %rd66, %rd47;
	mov.pred 	%p53, %p1;
$L__BB0_15:
	@%p53 bra 	$L__BB0_17;
	// begin inline asm
	cp.async.cg.shared.global [%r5], [%rd71], 16;

	// end inline asm
	bra.uni 	$L__BB0_18;
$L__BB0_17:
	mov.b32 	%r109, 0;
	st.shared.v4.u32 	[%r5], {%r109, %r109, %r109, %r109};
$L__BB0_18:
	ld.shared.u64 	%rd20, [%r6];
	setp.lt.s64 	%p14, %rd20, 0;
	setp.ge.s64 	%p15, %rd20, %rd5;
	or.pred  	%p16, %p14, %p15;
	@%p16 bra 	$L__BB0_21;
	setp.ge.s32 	%p17, %r7, %r47;
	mad.lo.s64 	%rd21, %rd20, %rd6, %rd7;
	@%p17 bra 	$L__BB0_21;
	ld.param.u64 	%rd67, [_Z26segmented_trab_gather_wmmaI6__halffEvPKT_S3_PT0_PKlS7_PKfPKiiiiiiiff_param_1];
	shl.b64 	%rd50, %rd21, 1;
	add.s64 	%rd49, %rd67, %rd50;
	// begin inline asm
	cp.async.cg.shared.global [%r8], [%rd49], 16;

	// end inline asm
	bra.uni 	$L__BB0_22;
$L__BB0_21:
	mov.b32 	%r110, 0;
	st.shared.v4.u32 	[%r8], {%r110, %r110, %r110, %r110};
$L__BB0_22:
	// begin inline asm
	cp.async.commit_group;

	// end inline asm
	// begin inline asm
	cp.async.wait_group 0;

	// end inline asm
	bar.sync 	0;
	mov.u32 	%r153, _ZZ26segmented_trab_gather_wmmaI6__halffEvPKT_S3_PT0_PKlS7_PKfPKiiiiiiiffE8row_gate;
	mov.u32 	%r149, %r22;
	mov.u32 	%r150, %r20;
	mov.u32 	%r151, %r19;
	mov.u32 	%r152, %r17;
	mov.u32 	%r154, %r2;
$L__BB0_23:
	add.s32 	%r113, %r153, %r23;
	ld.shared.f32 	%f77, [%r113];
	ld.shared.u16 	%rs1, [%r149];
	// begin inline asm
	{  cvt.f32.f16 %f69, %rs1;}

	// end inline asm
	mul.f32 	%f70, %f77, %f69;
	// begin inline asm
	{  cvt.rn.f16.f32 %rs2, %f70;}

	// end inline asm
	st.shared.u16 	[%r149], %rs2;
	add.s32 	%r114, %r153, %r21;
	ld.shared.f32 	%f78, [%r114];
	ld.shared.u16 	%rs3, [%r150];
	// begin inline asm
	{  cvt.f32.f16 %f71, %rs3;}

	// end inline asm
	mul.f32 	%f72, %f78, %f71;
	// begin inline asm
	{  cvt.rn.f16.f32 %rs4, %f72;}

	// end inline asm
	st.shared.u16 	[%r150], %rs4;
	add.s32 	%r115, %r153, %r18;
	ld.shared.f32 	%f79, [%r115];
	ld.shared.u16 	%rs5, [%r151];
	// begin inline asm
	{  cvt.f32.f16 %f73, %rs5;}

	// end inline asm
	mul.f32 	%f74, %f79, %f73;
	// begin inline asm
	{  cvt.rn.f16.f32 %rs6, %f74;}

	// end inline asm
	st.shared.u16 	[%r151], %rs6;
	add.s32 	%r116, %r153, %r16;
	ld.shared.f32 	%f80, [%r116];
	ld.shared.u16 	%rs7, [%r152];
	// begin inline asm
	{  cvt.f32.f16 %f75, %rs7;}

	// end inline asm
	mul.f32 	%f76, %f80, %f75;
	// begin inline asm
	{  cvt.rn.f16.f32 %rs8, %f76;}

	// end inline asm
	st.shared.u16 	[%r152], %rs8;
	add.s32 	%r36, %r154, 128;
	add.s32 	%r153, %r153, 32;
	add.s32 	%r152, %r152, 256;
	add.s32 	%r151, %r151, 256;
	add.s32 	%r150, %r150, 256;
	add.s32 	%r149, %r149, 256;
	setp.lt.u32 	%p18, %r154, 128;
	mov.u32 	%r154, %r36;
	@%p18 bra 	$L__BB0_23;
	bar.sync 	0;
	mov.u32 	%r117, _ZZ26segmented_trab_gather_wmmaI6__halffEvPKT_S3_PT0_PKlS7_PKfPKiiiiiiiffE5Asmem;
	mov.b32 	%r118, 16;
	wmma.load.a.sync.aligned.col.m16n16k16.shared.f16 	{%r119, %r120, %r121, %r122, %r123, %r124, %r125, %r126}, [%r117], %r118;
	mov.u32 	%r127, _ZZ26segmented_trab_gather_wmmaI6__halffEvPKT_S3_PT0_PKlS7_PKfPKiiiiiiiffE5Bsmem;
	wmma.load.b.sync.aligned.row.m16n16k16.shared.f16 	{%r128, %r129, %r130, %r131, %r132, %r133, %r134, %r135}, [%r127], %r118;
	wmma.mma.sync.aligned.col.row.m16n16k16.f32.f32 {%f112, %f111, %f110, %f109, %f108, %f107, %f106, %f105}, {%r119, %r120, %r121, %r122, %r123, %r124, %r125, %r126}, {%r128, %r129, %r130, %r131, %r132, %r133, %r134, %r135}, {%f112, %f111, %f110, %f109, %f108, %f107, %f106, %f105};
	bar.sync 	0;
	add.s32 	%r148, %r148, 16;
	setp.lt.s32 	%p19, %r148, %r26;
	@%p19 bra 	$L__BB0_5;
	cvt.s64.s32 	%rd51, %r147;
	setp.ge.s32 	%p20, %r9, %r46;
	mov.u32 	%r136, _ZZ26segmented_trab_gather_wmmaI6__halffEvPKT_S3_PT0_PKlS7_PKfPKiiiiiiiffE7OutTile;
	mov.b32 	%r137, 16;
	wmma.store.d.sync.aligned.row.m16n16k16.shared.f32 	[%r136], {%f112, %f111, %f110, %f109, %f108, %f107, %f106, %f105}, %r137;
	bar.sync 	0;
	mad.lo.s64 	%rd22, %rd51, %rd3, %rd8;
	@%p20 bra 	$L__BB0_47;
	setp.eq.f32 	%p21, %f66, 0f00000000;
	ld.shared.f32 	%f81, [%r10];
	mul.f32 	%f117, %f65, %f81;
	ld.shared.f32 	%f82, [%r10+4];
	mul.f32 	%f118, %f65, %f82;
	ld.shared.f32 	%f83, [%r10+8];
	mul.f32 	%f119, %f65, %f83;
	ld.shared.f32 	%f84, [%r10+12];
	mul.f32 	%f120, %f65, %f84;
	shr.u32 	%r138, %r2, 2;
	cvt.u64.u32 	%rd52, %r138;
	add.s64 	%rd53, %rd22, %rd52;
	mad.lo.s64 	%rd54, %rd53, %rd6, %rd9;
	shl.b64 	%rd55, %rd54, 2;
	add.s64 	%rd23, %rd1, %rd55;
	add.s64 	%rd56, %rd29, %rd55;
	and.b64  	%rd24, %rd56, 15;
	@%p21 bra 	$L__BB0_37;
	setp.ne.s64 	%p22, %rd24, 0;
	setp.ge.s32 	%p23, %r11, %r47;
	or.pred  	%p24, %p23, %p22;
	@%p24 bra 	$L__BB0_29;
	ld.global.v4.f32 	{%f89, %f90, %f91, %f92}, [%rd23];
	fma.rn.f32 	%f117, %f66, %f89, %f117;
	fma.rn.f32 	%f118, %f66, %f90, %f118;
	fma.rn.f32 	%f119, %f66, %f91, %f119;
	fma.rn.f32 	%f120, %f66, %f92, %f120;
	bra.uni 	$L__BB0_37;
$L__BB0_29:
	cvt.u32.u64 	%r139, %rd9;
	setp.ge.s32 	%p25, %r139, %r47;
	@%p25 bra 	$L__BB0_31;
	ld.global.f32 	%f85, [%rd23];
	fma.rn.f32 	%f117, %f66, %f85, %f117;
$L__BB0_31:
	setp.ge.s32 	%p26, %r12, %r47;
	@%p26 bra 	$L__BB0_33;
	ld.global.f32 	%f86, [%rd23+4];
	fma.rn.f32 	%f118, %f66, %f86, %f118;
$L__BB0_33:
	setp.ge.s32 	%p27, %r13, %r47;
	@%p27 bra 	$L__BB0_35;
	ld.global.f32 	%f87, [%rd23+8];
	fma.rn.f32 	%f119, %f66, %f87, %f119;
$L__BB0_35:
	setp.ge.s32 	%p28, %r11, %r47;
	@%p28 bra 	$L__BB0_39;
	ld.global.f32 	%f88, [%rd23+12];
	fma.rn.f32 	%f120, %f66, %f88, %f120;
$L__BB0_37:
	setp.ne.s64 	%p29, %rd24, 0;
	setp.ge.s32 	%p30, %r11, %r47;
	or.pred  	%p31, %p30, %p29;
	@%p31 bra 	$L__BB0_39;
	st.global.v4.f32 	[%rd23], {%f117, %f118, %f119, %f120};
	bra.uni 	$L__BB0_47;
$L__BB0_39:
	cvt.u32.u64 	%r140, %rd9;
	setp.ge.s32 	%p32, %r140, %r47;
	@%p32 bra 	$L__BB0_41;
	st.global.f32 	[%rd23], %f117;
$L__BB0_41:
	setp.ge.s32 	%p33, %r12, %r47;
	@%p33 bra 	$L__BB0_43;
	st.global.f32 	[%rd23+4], %f118;
$L__BB0_43:
	setp.ge.s32 	%p34, %r13, %r47;
	@%p34 bra 	$L__BB0_45;
	st.global.f32 	[%rd23+8], %f119;
$L__BB0_45:
	setp.ge.s32 	%p35, %r11, %r47;
	@%p35 bra 	$L__BB0_47;
	st.global.f32 	[%rd23+12], %f120;
$L__BB0_47:
	setp.ge.s32 	%p36, %r14, %r46;
	@%p36 bra 	$L__BB0_69;
	setp.eq.f32 	%p37, %f66, 0f00000000;
	ld.shared.f32 	%f93, [%r15];
	mul.f32 	%f128, %f65, %f93;
	ld.shared.f32 	%f94, [%r15+4];
	mul.f32 	%f129, %f65, %f94;
	ld.shared.f32 	%f95, [%r15+8];
	mul.f32 	%f130, %f65, %f95;
	ld.shared.f32 	%f96, [%r15+12];
	mul.f32 	%f131, %f65, %f96;
	or.b32  	%r141, %r2, 32;
	shr.u32 	%r142, %r141, 2;
	cvt.u64.u32 	%rd59, %r142;
	add.s64 	%rd60, %rd22, %rd59;
	mad.lo.s64 	%rd61, %rd60, %rd6, %rd9;
	shl.b64 	%rd62, %rd61, 2;
	add.s64 	%rd25, %rd1, %rd62;
	add.s64 	%rd63, %rd29, %rd62;
	and.b64  	%rd26, %rd63, 15;
	@%p37 bra 	$L__BB0_59;
	setp.eq.s64 	%p38, %rd26, 0;
	setp.lt.s32 	%p39, %r11, %r47;
	and.pred  	%p40, %p39, %p38;
	@%p40 bra 	$L__BB0_58;
	cvt.u32.u64 	%r143, %rd9;
	setp.ge.s32 	%p41, %r143, %r47;
	@%p41 bra 	$L__BB0_52;
	ld.global.f32 	%f97, [%rd25];
	fma.rn.f32 	%f128, %f66, %f97, %f128;
$L__BB0_52:
	setp.ge.s32 	%p42, %r12, %r47;
	@%p42 bra 	$L__BB0_54;
	ld.global.f32 	%f98, [%rd25+4];
	fma.rn.f32 	%f129, %f66, %f98, %f129;
$L__BB0_54:
	setp.ge.s32 	%p43, %r13, %r47;
	@%p43 bra 	$L__BB0_56;
	ld.global.f32 	%f99, [%rd25+8];
	fma.rn.f32 	%f130, %f66, %f99, %f130;
$L__BB0_56:
	setp.ge.s32 	%p44, %r11, %r47;
	@%p44 bra 	$L__BB0_60;
	ld.global.f32 	%f100, [%rd25+12];
	fma.rn.f32 	%f131, %f66, %f100, %f131;
	bra.uni 	$L__BB0_59;
$L__BB0_58:
	ld.global.v4.f32 	{%f101, %f102, %f103, %f104}, [%rd25];
	fma.rn.f32 	%f128, %f66, %f101, %f128;
	fma.rn.f32 	%f129, %f66, %f102, %f129;
	fma.rn.f32 	%f130, %f66, %f103, %f130;
	fma.rn.f32 	%f131, %f66, %f104, %f131;
$L__BB0_59:
	setp.eq.s64 	%p45, %rd26, 0;
	setp.lt.s32 	%p46, %r11, %r47;
	and.pred  	%p47, %p46, %p45;
	@%p47 bra 	$L__BB0_68;
$L__BB0_60:
	cvt.u32.u64 	%r144, %rd9;
	setp.ge.s32 	%p48, %r144, %r47;
	@%p48 bra 	$L__BB0_62;
	st.global.f32 	[%rd25], %f128;
$L__BB0_62:
	setp.ge.s32 	%p49, %r12, %r47;
	@%p49 bra 	$L__BB0_64;
	st.global.f32 	[%rd25+4], %f129;
$L__BB0_64:
	setp.ge.s32 	%p50, %r13, %r47;
	@%p50 bra 	$L__BB0_66;
	st.global.f32 	[%rd25+8], %f130;
$L__BB0_66:
	setp.ge.s32 	%p51, %r11, %r47;
	@%p51 bra 	$L__BB0_69;
	st.global.f32 	[%rd25+12], %f131;
	bra.uni 	$L__BB0_69;
$L__BB0_68:
	st.global.v4.f32 	[%rd25], {%f128, %f129, %f130, %f131};
$L__BB0_69:
	bar.sync 	0;
$L__BB0_70:
	mov.u32 	%r145, %nctaid.y;
	add.s32 	%r147, %r147, %r145;
	setp.lt.s32 	%p52, %r147, %r49;
	@%p52 bra 	$L__BB0_3;
$L__BB0_71:
	ret;

}
	// .globl	_Z26segmented_trab_gather_wmmaI6__halfS0_EvPKT_S3_PT0_PKlS7_PKfPKiiiiiiiff
.visible .entry _Z26segmented_trab_gather_wmmaI6__halfS0_EvPKT_S3_PT0_PKlS7_PKfPKiiiiiiiff(
	.param .u64 .ptr .align 1 _Z26segmented_trab_gather_wmmaI6__halfS0_EvPKT_S3_PT0_PKlS7_PKfPKiiiiiiiff_param_0,
	.param .u64 .ptr .align 1 _Z26segmented_trab_gather_wmmaI6__halfS0_EvPKT_S3_PT0_PKlS7_PKfPKiiiiiiiff_param_1,
	.param .u64 .ptr .align 1 _Z26segmented_trab_gather_wmmaI6__halfS0_EvPKT_S3_PT0_PKlS7_PKfPKiiiiiiiff_param_2,
	.param .u64 .ptr .align 1 _Z26segmented_trab_gather_wmmaI6__halfS0_EvPKT_S3_PT0_PKlS7_PKfPKiiiiiiiff_param_3,
	.param .u64 .ptr .align 1 _Z26segmented_trab_gather_wmmaI6__halfS0_EvPKT_S3_PT0_PKlS7_PKfPKiiiiiiiff_param_4,
	.param .u64 .ptr .align 1 _Z26segmented_trab_gather_wmmaI6__halfS0_EvPKT_S3_PT0_PKlS7_PKfPKiiiiiiiff_param_5,
	.param .u64 .ptr .align 1 _Z26segmented_trab_gather_wmmaI6__halfS0_EvPKT_S3_PT0_PKlS7_PKfPKiiiiiiiff_param_6,
	.param .u32 _Z26segmented_trab_gather_wmmaI6__halfS0_EvPKT_S3_PT0_PKlS7_PKfPKiiiiiiiff_param_7,
	.param .u32 _Z26segmented_trab_gather_wmmaI6__halfS0_EvPKT_S3_PT0_PKlS7_PKfPKiiiiiiiff_param_8,
	.param .u32 _Z26segmented_trab_gather_wmmaI6__halfS0_EvPKT_S3_PT0_PKlS7_PKfPKiiiiiiiff_param_9,
	.param .u32 _Z26segmented_trab_gather_wmmaI6__halfS0_EvPKT_S3_PT0_PKlS7_PKfPKiiiiiiiff_param_10,
	.param .u32 _Z26segmented_trab_gather_wmmaI6__halfS0_EvPKT_S3_PT0_PKlS7_PKfPKiiiiiiiff_param_11,
	.param .u32 _Z26segmented_trab_gather_wmmaI6__halfS0_EvPKT_S3_PT0_PKlS7_PKfPKiiiiiiiff_param_12,
	.param .f32 _Z26segmented_trab_gather_wmmaI6__halfS0_EvPKT_S3_PT0_PKlS7_PKfPKiiiiiiiff_param_13,
	.param .f32 _Z26segmented_trab_gather_wmmaI6__halfS0_EvPKT_S3_PT0_PKlS7_PKfPKiiiiiiiff_param_14
)
{
	.reg .pred 	%p<65>;
	.reg .b16 	%rs<33>;
	.reg .b32 	%r<152>;
	.reg .b32 	%f<124>;
	.reg .b64 	%rd<60>;
	// demoted variable
	.shared .align 8 .b8 _ZZ26segmented_trab_gather_wmmaI6__halfS0_EvPKT_S3_PT0_PKlS7_PKfPKiiiiiiiffE9a_row_idx[128];
	// demoted variable
	.shared .align 8 .b8 _ZZ26segmented_trab_gather_wmmaI6__halfS0_EvPKT_S3_PT0_PKlS7_PKfPKiiiiiiiffE9d_row_idx[128];
	// demoted variable
	.shared .align 4 .b8 _ZZ26segmented_trab_gather_wmmaI6__halfS0_EvPKT_S3_PT0_PKlS7_PKfPKiiiiiiiffE8row_gate[64];
	// demoted variable
	.shared .align 16 .b8 _ZZ26segmented_trab_gather_wmmaI6__halfS0_EvPKT_S3_PT0_PKlS7_PKfPKiiiiiiiffE5Asmem[512];
	// demoted variable
	.shared .align 16 .b8 _ZZ26segmented_trab_gather_wmmaI6__halfS0_EvPKT_S3_PT0_PKlS7_PKfPKiiiiiiiffE5Bsmem[512];
	// demoted variable
	.shared .align 4 .b8 _ZZ26segmented_trab_gather_wmmaI6__halfS0_EvPKT_S3_PT0_PKlS7_PKfPKiiiiiiiffE7OutTile[1024];
	ld.param.u64 	%rd25, [_Z26segmented_trab_gather_wmmaI6__halfS0_EvPKT_S3_PT0_PKlS7_PKfPKiiiiiiiff_param_2];
	ld.param.u64 	%rd26, [_Z26segmented_trab_gather_wmmaI6__halfS0_EvPKT_S3_PT0_PKlS7_PKfPKiiiiiiiff_param_3];
	ld.param.u64 	%rd27, [_Z26segmented_trab_gather_wmmaI6__halfS0_EvPKT_S3_PT0_PKlS7_PKfPKiiiiiiiff_param_4];
	ld.param.u64 	%rd28, [_Z26segmented_trab_gather_wmmaI6__halfS0_EvPKT_S3_PT0_PKlS7_PKfPKiiiiiiiff_param_5];
	ld.param.u32 	%r45, [_Z26segmented_trab_gather_wmmaI6__halfS0_EvPKT_S3_PT0_PKlS7_PKfPKiiiiiiiff_param_7];
	ld.param.u32 	%r46, [_Z26segmented_trab_gather_wmmaI6__halfS0_EvPKT_S3_PT0_PKlS7_PKfPKiiiiiiiff_param_8];
	ld.param.u32 	%r47, [_Z26segmented_trab_gather_wmmaI6__halfS0_EvPKT_S3_PT0_PKlS7_PKfPKiiiiiiiff_param_9];
	ld.param.u32 	%r48, [_Z26segmented_trab_gather_wmmaI6__halfS0_EvPKT_S3_PT0_PKlS7_PKfPKiiiiiiiff_param_10];
	ld.param.u32 	%r50, [_Z26segmented_trab_gather_wmmaI6__halfS0_EvPKT_S3_PT0_PKlS7_PKfPKiiiiiiiff_param_12];
	ld.param.f32 	%f51, [_Z26segmented_trab_gather_wmmaI6__halfS0_EvPKT_S3_PT0_PKlS7_PKfPKiiiiiiiff_param_13];
	ld.param.f32 	%f52, [_Z26segmented_trab_gather_wmmaI6__halfS0_EvPKT_S3_PT0_PKlS7_PKfPKiiiiiiiff_param_14];
	mov.u32 	%r51, %ntid.x;
	setp.ne.s32 	%p5, %r51, 32;
	@%p5 bra 	$L__BB1_78;
	mov.u32 	%r1, %tid.x;
	and.b32  	%r2, %r1, 31;
	mov.u32 	%r144, %ctaid.y;
	setp.ge.s32 	%p6, %r144, %r50;
	@%p6 bra 	$L__BB1_78;
	mov.u32 	%r52, %ctaid.z;
	shl.b32 	%r53, %r52, 4;
	mov.u32 	%r54, %ctaid.x;
	shl.b32 	%r55, %r54, 4;
	shl.b32 	%r56, %r1, 3;
	and.b32  	%r57, %r56, 120;
	mov.u32 	%r58, _ZZ26segmented_trab_gather_wmmaI6__halfS0_EvPKT_S3_PT0_PKlS7_PKfPKiiiiiiiffE9a_row_idx;
	add.s32 	%r4, %r58, %r57;
	cvt.s64.s32 	%rd1, %r45;
	cvt.s64.s32 	%rd2, %r47;
	shr.u32 	%r59, %r1, 1;
	and.b32  	%r60, %r59, 8;
	or.b32  	%r61, %r60, %r53;
	cvt.u64.u32 	%rd3, %r61;
	or.b32  	%r62, %r61, 7;
	setp.ge.s32 	%p1, %r62, %r47;
	and.b32  	%r63, %r1, 16;
	shl.b32 	%r64, %r1, 5;
	and.b32  	%r65, %r64, 480;
	or.b32  	%r66, %r65, %r63;
	mov.u32 	%r67, _ZZ26segmented_trab_gather_wmmaI6__halfS0_EvPKT_S3_PT0_PKlS7_PKfPKiiiiiiiffE5Asmem;
	add.s32 	%r5, %r67, %r66;
	mov.u32 	%r68, _ZZ26segmented_trab_gather_wmmaI6__halfS0_EvPKT_S3_PT0_PKlS7_PKfPKiiiiiiiffE9d_row_idx;
	add.s32 	%r6, %r68, %r57;
	cvt.s64.s32 	%rd4, %r46;
	cvt.s64.s32 	%rd5, %r48;
	or.b32  	%r69, %r60, %r55;
	cvt.u64.u32 	%rd6, %r69;
	or.b32  	%r7, %r69, 7;
	mov.u32 	%r70, _ZZ26segmented_trab_gather_wmmaI6__halfS0_EvPKT_S3_PT0_PKlS7_PKfPKiiiiiiiffE5Bsmem;
	add.s32 	%r8, %r70, %r66;
	shr.u32 	%r71, %r2, 1;
	and.b32  	%r72, %r56, 8;
	or.b32  	%r73, %r72, %r55;
	or.b32  	%r74, %r53, %r71;
	cvt.u64.u32 	%rd7, %r74;
	cvt.u64.u32 	%rd8, %r73;
	setp.neu.f32 	%p7, %f52, 0f00000000;
	setp.lt.s32 	%p8, %r73, %r48;
	and.b32  	%r75, %r64, 32;
	shl.b32 	%r76, %r71, 6;
	or.b32  	%r77, %r76, %r75;
	mov.u32 	%r78, _ZZ26segmented_trab_gather_wmmaI6__halfS0_EvPKT_S3_PT0_PKlS7_PKfPKiiiiiiiffE7OutTile;
	add.s32 	%r9, %r78, %r77;
	and.pred  	%p2, %p7, %p8;
	or.b32  	%r10, %r73, 1;
	or.b32  	%r11, %r73, 2;
	or.b32  	%r12, %r73, 3;
	or.b32  	%r13, %r73, 4;
	or.b32  	%r14, %r73, 5;
	or.b32  	%r15, %r73, 6;
	or.b32  	%r16, %r73, 7;
	setp.lt.s32 	%p9, %r16, %r48;
	and.pred  	%p3, %p7, %p9;
	or.b32  	%r79, %r2, 96;
	shr.u32 	%r80, %r79, 4;
	shl.b32 	%r17, %r80, 2;
	shl.b32 	%r81, %r80, 5;
	shl.b32 	%r82, %r1, 1;
	and.b32  	%r83, %r82, 30;
	or.b32  	%r84, %r81, %r83;
	add.s32 	%r18, %r70, %r84;
	or.b32  	%r85, %r2, 64;
	shr.u32 	%r86, %r85, 4;
	shl.b32 	%r19, %r86, 2;
	shl.b32 	%r87, %r86, 5;
	or.b32  	%r88, %r87, %r83;
	add.s32 	%r20, %r70, %r88;
	or.b32  	%r89, %r2, 32;
	shr.u32 	%r90, %r89, 4;
	shl.b32 	%r91, %r90, 5;
	or.b32  	%r92, %r91, %r83;
	add.s32 	%r21, %r70, %r92;
	shl.b32 	%r22, %r90, 2;
	shr.u32 	%r93, %r2, 4;
	shl.b32 	%r94, %r93, 5;
	or.b32  	%r95, %r94, %r83;
	add.s32 	%r23, %r70, %r95;
	shl.b32 	%r24, %r93, 2;
	cvta.to.global.u64 	%rd9, %rd26;
	cvta.to.global.u64 	%rd10, %rd27;
	cvta.to.global.u64 	%rd11, %rd28;
	not.pred 	%p27, %p2;
	not.pred 	%p53, %p3;
$L__BB1_3:
	ld.param.u64 	%rd56, [_Z26segmented_trab_gather_wmmaI6__halfS0_EvPKT_S3_PT0_PKlS7_PKfPKiiiiiiiff_param_6];
	cvta.to.global.u64 	%rd30, %rd56;
	mul.wide.s32 	%rd31, %r144, 4;
	add.s64 	%rd32, %rd30, %rd31;
	ld.global.nc.u32 	%r145, [%rd32];
	ld.global.nc.u32 	%r27, [%rd32+4];
	setp.le.s32 	%p10, %r27, %r145;
	@%p10 bra 	$L__BB1_77;
	ld.param.u32 	%r143, [_Z26segmented_trab_gather_wmmaI6__halfS0_EvPKT_S3_PT0_PKlS7_PKfPKiiiiiiiff_param_11];
	min.s32 	%r28, %r27, %r143;
	mov.f32 	%f99, 0f00000000;
	mov.f32 	%f100, %f99;
	mov.f32 	%f101, %f99;
	mov.f32 	%f102, %f99;
	mov.f32 	%f103, %f99;
	mov.f32 	%f104, %f99;
	mov.f32 	%f105, %f99;
	mov.f32 	%f106, %f99;
$L__BB1_5:
	setp.gt.u32 	%p11, %r2, 15;
	@%p11 bra 	$L__BB1_13;
	add.s32 	%r30, %r145, %r2;
	setp.ge.s32 	%p12, %r30, %r28;
	mov.b64 	%rd57, -1;
	@%p12 bra 	$L__BB1_8;
	mul.wide.s32 	%rd34, %r30, 8;
	add.s64 	%rd35, %rd9, %rd34;
	ld.global.nc.u64 	%rd57, [%rd35];
$L__BB1_8:
	shl.b32 	%r96, %r2, 3;
	mov.u32 	%r97, _ZZ26segmented_trab_gather_wmmaI6__halfS0_EvPKT_S3_PT0_PKlS7_PKfPKiiiiiiiffE9a_row_idx;
	add.s32 	%r98, %r97, %r96;
	st.shared.u64 	[%r98], %rd57;
	mov.b64 	%rd58, -1;
	@%p12 bra 	$L__BB1_10;
	mul.wide.s32 	%rd37, %r30, 8;
	add.s64 	%rd38, %rd10, %rd37;
	ld.global.nc.u64 	%rd58, [%rd38];
$L__BB1_10:
	mov.u32 	%r100, _ZZ26segmented_trab_gather_wmmaI6__halfS0_EvPKT_S3_PT0_PKlS7_PKfPKiiiiiiiffE9d_row_idx;
	add.s32 	%r101, %r100, %r96;
	st.shared.u64 	[%r101], %rd58;
	mov.f32 	%f107, 0f00000000;
	@%p12 bra 	$L__BB1_12;
	mul.wide.s32 	%rd39, %r30, 4;
	add.s64 	%rd40, %rd11, %rd39;
	ld.global.nc.f32 	%f107, [%rd40];
$L__BB1_12:
	shl.b32 	%r102, %r2, 2;
	mov.u32 	%r103, _ZZ26segmented_trab_gather_wmmaI6__halfS0_EvPKT_S3_PT0_PKlS7_PKfPKiiiiiiiffE8row_gate;
	add.s32 	%r104, %r103, %r102;
	st.shared.f32 	[%r104], %f107;
$L__BB1_13:
	bar.sync 	0;
	ld.shared.u64 	%rd16, [%r4];
	setp.lt.s64 	%p16, %rd16, 0;
	setp.ge.s64 	%p17, %rd16, %rd1;
	mov.pred 	%p64, -1;
	mov.b64 	%rd59, 0;
	or.pred  	%p18, %p16, %p17;
	@%p18 bra 	$L__BB1_15;
	ld.param.u64 	%rd54, [_Z26segmented_trab_gather_wmmaI6__halfS0_EvPKT_S3_PT0_PKlS7_PKfPKiiiiiiiff_param_0];
	mad.lo.s64 	%rd42, %rd16, %rd2, %rd3;
	shl.b64 	%rd43, %rd42, 1;
	add.s64 	%rd59, %rd54, %rd43;
	mov.pred 	%p64, %p1;
$L__BB1_15:
	@%p64 bra 	$L__BB1_17;
	// begin inline asm
	cp.async.cg.shared.global [%r5], [%rd59], 16;

	// end inline asm
	bra.uni 	$L__BB1_18;
$L__BB1_17:
	mov.b32 	%r106, 0;
	st.shared.v4.u32 	[%r5], {%r106, %r106, %r106, %r106};
$L__BB1_18:
	ld.shared.u64 	%rd19, [%r6];
	setp.lt.s64 	%p19, %rd19, 0;
	setp.ge.s64 	%p20, %rd19, %rd4;
	or.pred  	%p21, %p19, %p20;
	@%p21 bra 	$L__BB1_21;
	setp.ge.s32 	%p22, %r7, %r48;
	mad.lo.s64 	%rd20, %rd19, %rd5, %rd6;
	@%p22 bra 	$L__BB1_21;
	ld.param.u64 	%rd55, [_Z26segmented_trab_gather_wmmaI6__halfS0_EvPKT_S3_PT0_PKlS7_PKfPKiiiiiiiff_param_1];
	shl.b64 	%rd46, %rd20, 1;
	add.s64 	%rd45, %rd55, %rd46;
	// begin inline asm
	cp.async.cg.shared.global [%r8], [%rd45], 16;

	// end inline asm
	bra.uni 	$L__BB1_22;
$L__BB1_21:
	mov.b32 	%r107, 0;
	st.shared.v4.u32 	[%r8], {%r107, %r107, %r107, %r107};
$L__BB1_22:
	// begin inline asm
	cp.async.commit_group;

	// end inline asm
	// begin inline asm
	cp.async.wait_group 0;

	// end inline asm
	bar.sync 	0;
	mov.u32 	%r150, _ZZ26segmented_trab_gather_wmmaI6__halfS0_EvPKT_S3_PT0_PKlS7_PKfPKiiiiiiiffE8row_gate;
	mov.u32 	%r146, %r23;
	mov.u32 	%r147, %r21;
	mov.u32 	%r148, %r20;
	mov.u32 	%r149, %r18;
	mov.u32 	%r151, %r2;
$L__BB1_23:
	add.s32 	%r110, %r150, %r24;
	ld.shared.f32 	%f63, [%r110];
	ld.shared.u16 	%rs9, [%r146];
	// begin inline asm
	{  cvt.f32.f16 %f55, %rs9;}

	// end inline asm
	mul.f32 	%f56, %f63, %f55;
	// begin inline asm
	{  cvt.rn.f16.f32 %rs10, %f56;}

	// end inline asm
	st.shared.u16 	[%r146], %rs10;
	add.s32 	%r111, %r150, %r22;
	ld.shared.f32 	%f64, [%r111];
	ld.shared.u16 	%rs11, [%r147];
	// begin inline asm
	{  cvt.f32.f16 %f57, %rs11;}

	// end inline asm
	mul.f32 	%f58, %f64, %f57;
	// begin inline asm
	{  cvt.rn.f16.f32 %rs12, %f58;}

	// end inline asm
	st.shared.u16 	[%r147], %rs12;
	add.s32 	%r112, %r150, %r19;
	ld.shared.f32 	%f65, [%r112];
	ld.shared.u16 	%rs13, [%r148];
	// begin inline asm
	{  cvt.f32.f16 %f59, %rs13;}

	// end inline asm
	mul.f32 	%f60, %f65, %f59;
	// begin inline asm
	{  cvt.rn.f16.f32 %rs14, %f60;}

	// end inline asm
	st.shared.u16 	[%r148], %rs14;
	add.s32 	%r113, %r150, %r17;
	ld.shared.f32 	%f66, [%r113];
	ld.shared.u16 	%rs15, [%r149];
	// begin inline asm
	{  cvt.f32.f16 %f61, %rs15;}

	// end inline asm
	mul.f32 	%f62, %f66, %f61;
	// begin inline asm
	{  cvt.rn.f16.f32 %rs16, %f62;}

	// end inline asm
	st.shared.u16 	[%r149], %rs16;
	add.s32 	%r37, %r151, 128;
	add.s32 	%r150, %r150, 32;
	add.s32 	%r149, %r149, 256;
	add.s32 	%r148, %r148, 256;
	add.s32 	%r147, %r147, 256;
	add.s32 	%r146, %r146, 256;
	setp.lt.u32 	%p23, %r151, 128;
	mov.u32 	%r151, %r37;
	@%p23 bra 	$L__BB1_23;
	bar.sync 	0;
	mov.u32 	%r114, _ZZ26segmented_trab_gather_wmmaI6__halfS0_EvPKT_S3_PT0_PKlS7_PKfPKiiiiiiiffE5Asmem;
	mov.b32 	%r115, 16;
	wmma.load.a.sync.aligned.col.m16n16k16.shared.f16 	{%r116, %r117, %r118, %r119, %r120, %r121, %r122, %r123}, [%r114], %r115;
	mov.u32 	%r124, _ZZ26segmented_trab_gather_wmmaI6__halfS0_EvPKT_S3_PT0_PKlS7_PKfPKiiiiiiiffE5Bsmem;
	wmma.load.b.sync.aligned.row.m16n16k16.shared.f16 	{%r125, %r126, %r127, %r128, %r129, %r130, %r131, %r132}, [%r124], %r115;
	wmma.mma.sync.aligned.col.row.m16n16k16.f32.f32 {%f106, %f105, %f104, %f103, %f102, %f101, %f100, %f99}, {%r116, %r117, %r118, %r119, %r120, %r121, %r122, %r123}, {%r125, %r126, %r127, %r128, %r129, %r130, %r131, %r132}, {%f106, %f105, %f104, %f103, %f102, %f101, %f100, %f99};
	bar.sync 	0;
	add.s32 	%r145, %r145, 16;
	setp.lt.s32 	%p24, %r145, %r27;
	@%p24 bra 	$L__BB1_5;
	cvt.u32.u64 	%r133, %rd7;
	setp.ge.s32 	%p25, %r133, %r47;
	mov.u32 	%r134, _ZZ26segmented_trab_gather_wmmaI6__halfS0_EvPKT_S3_PT0_PKlS7_PKfPKiiiiiiiffE7OutTile;
	mov.b32 	%r135, 16;
	wmma.store.d.sync.aligned.row.m16n16k16.shared.f32 	[%r134], {%f106, %f105, %f104, %f103, %f102, %f101, %f100, %f99}, %r135;
	bar.sync 	0;
	@%p25 bra 	$L__BB1_76;
	cvt.u32.u64 	%r136, %rd8;
	setp.ge.s32 	%p26, %r136, %r48;
	cvt.s64.s32 	%rd47, %r144;
	mad.lo.s64 	%rd48, %rd47, %rd2, %rd7;
	mad.lo.s64 	%rd21, %rd48, %rd5, %rd8;
	mov.f32 	%f109, 0f00000000;
	@%p26 bra 	$L__BB1_28;
	ld.shared.f32 	%f68, [%r9];
	mul.f32 	%f109, %f51, %f68;
$L__BB1_28:
	cvta.to.global.u64 	%rd49, %rd25;
	shl.b64 	%rd50, %rd21, 1;
	add.s64 	%rd22, %rd49, %rd50;
	@%p27 bra 	$L__BB1_30;
	ld.global.u16 	%rs17, [%rd22];
	// begin inline asm
	{  cvt.f32.f16 %f69, %rs17;}

	// end inline asm
	fma.rn.f32 	%f109, %f52, %f69, %f109;
$L__BB1_30:
	setp.ge.s32 	%p28, %r10, %r48;
	// begin inline asm
	{  cvt.rn.f16.f32 %rs18, %f109;}

	// end inline asm
	mov.f32 	%f111, 0f00000000;
	@%p28 bra 	$L__BB1_32;
	ld.shared.f32 	%f72, [%r9+4];
	mul.f32 	%f111, %f51, %f72;
$L__BB1_32:
	setp.eq.f32 	%p29, %f52, 0f00000000;
	setp.ge.s32 	%p30, %r10, %r48;
	or.pred  	%p31, %p29, %p30;
	@%p31 bra 	$L__BB1_34;
	ld.global.u16 	%rs19, [%rd22+2];
	// begin inline asm
	{  cvt.f32.f16 %f73, %rs19;}

	// end inline asm
	fma.rn.f32 	%f111, %f52, %f73, %f111;
$L__BB1_34:
	setp.ge.s32 	%p32, %r11, %r48;
	// begin inline asm
	{  cvt.rn.f16.f32 %rs20, %f111;}

	// end inline asm
	mov.f32 	%f113, 0f00000000;
	@%p32 bra 	$L__BB1_36;
	ld.shared.f32 	%f76, [%r9+8];
	mul.f32 	%f113, %f51, %f76;
$L__BB1_36:
	setp.eq.f32 	%p33, %f52, 0f00000000;
	setp.ge.s32 	%p34, %r11, %r48;
	or.pred  	%p35, %p33, %p34;
	@%p35 bra 	$L__BB1_38;
	ld.global.u16 	%rs21, [%rd22+4];
	// begin inline asm
	{  cvt.f32.f16 %f77, %rs21;}

	// end inline asm
	fma.rn.f32 	%f113, %f52, %f77, %f113;
$L__BB1_38:
	setp.ge.s32 	%p36, %r12, %r48;
	// begin inline asm
	{  cvt.rn.f16.f32 %rs22, %f113;}

	// end inline asm
	mov.f32 	%f115, 0f00000000;
	@%p36 bra 	$L__BB1_40;
	ld.shared.f32 	%f80, [%r9+12];
	mul.f32 	%f115, %f51, %f80;
$L__BB1_40:
	setp.eq.f32 	%p37, %f52, 0f00000000;
	setp.ge.s32 	%p38, %r12, %r48;
	or.pred  	%p39, %p37, %p38;
	@%p39 bra 	$L__BB1_42;
	ld.global.u16 	%rs23, [%rd22+6];
	// begin inline asm
	{  cvt.f32.f16 %f81, %rs23;}

	// end inline asm
	fma.rn.f32 	%f115, %f52, %f81, %f115;
$L__BB1_42:
	setp.ge.s32 	%p40, %r13, %r48;
	// begin inline asm
	{  cvt.rn.f16.f32 %rs24, %f115;}

	// end inline asm
	mov.f32 	%f117, 0f00000000;
	@%p40 bra 	$L__BB1_44;
	ld.shared.f32 	%f84, [%r9+16];
	mul.f32 	%f117, %f51, %f84;
$L__BB1_44:
	setp.eq.f32 	%p41, %f52, 0f00000000;
	setp.ge.s32 	%p42, %r13, %r48;
	or.pred  	%p43, %p41, %p42;
	@%p43 bra 	$L__BB1_46;
	ld.global.u16 	%rs25, [%rd22+8];
	// begin inline asm
	{  cvt.f32.f16 %f85, %rs25;}

	// end inline asm
	fma.rn.f32 	%f117, %f52, %f85, %f117;
$L__BB1_46:
	setp.ge.s32 	%p44, %r14, %r48;
	// begin inline asm
	{  cvt.rn.f16.f32 %rs26, %f117;}

	// end inline asm
	mov.f32 	%f119, 0f00000000;
	@%p44 bra 	$L__BB1_48;
	ld.shared.f32 	%f88, [%r9+20];
	mul.f32 	%f119, %f51, %f88;
$L__BB1_48:
	setp.eq.f32 	%p45, %f52, 0f00000000;
	setp.ge.s32 	%p46, %r14, %r48;
	or.pred  	%p47, %p45, %p46;
	@%p47 bra 	$L__BB1_50;
	ld.global.u16 	%rs27, [%rd22+10];
	// begin inline asm
	{  cvt.f32.f16 %f89, %rs27;}

	// end inline asm
	fma.rn.f32 	%f119, %f52, %f89, %f119;
$L__BB1_50:
	setp.ge.s32 	%p48, %r15, %r48;
	// begin inline asm
	{  cvt.rn.f16.f32 %rs28, %f119;}

	// end inline asm
	mov.f32 	%f121, 0f00000000;
	@%p48 bra 	$L__BB1_52;
	ld.shared.f32 	%f92, [%r9+24];
	mul.f32 	%f121, %f51, %f92;
$L__BB1_52:
	setp.eq.f32 	%p49, %f52, 0f00000000;
	setp.ge.s32 	%p50, %r15, %r48;
	or.pred  	%p51, %p49, %p50;
	@%p51 bra 	$L__BB1_54;
	ld.global.u16 	%rs29, [%rd22+12];
	// begin inline asm
	{  cvt.f32.f16 %f93, %rs29;}

	// end inline asm
	fma.rn.f32 	%f121, %f52, %f93, %f121;
$L__BB1_54:
	setp.ge.s32 	%p52, %r16, %r48;
	// begin inline asm
	{  cvt.rn.f16.f32 %rs30, %f121;}

	// end inline asm
	mov.f32 	%f123, 0f00000000;
	@%p52 bra 	$L__BB1_56;
	ld.shared.f32 	%f96, [%r9+28];
	mul.f32 	%f123, %f51, %f96;
$L__BB1_56:
	@%p53 bra 	$L__BB1_58;
	ld.global.u16 	%rs31, [%rd22+14];
	// begin inline asm
	{  cvt.f32.f16 %f97, %rs31;}

	// end inline asm
	fma.rn.f32 	%f123, %f52, %f97, %f123;
$L__BB1_58:
	// begin inline asm
	{  cvt.rn.f16.f32 %rs32, %f123;}

	// end inline asm
	add.s64 	%rd52, %rd25, %rd50;
	and.b64  	%rd53, %rd52, 15;
	setp.ne.s64 	%p54, %rd53, 0;
	@%p54 bra 	$L__BB1_60;
	mov.b32 	%r138, {%rs18, %rs20};
	mov.b32 	%r139, {%rs22, %rs24};
	mov.b32 	%r140, {%rs30, %rs32};
	mov.b32 	%r141, {%rs26, %rs28};
	st.global.v4.u32 	[%rd22], {%r138, %r139, %r141, %r140};
	bra.uni 	$L__BB1_76;
$L__BB1_60:
	setp.ge.s32 	%p55, %r136, %r48;
	@%p55 bra 	$L__BB1_62;
	st.global.u16 	[%rd22], %rs18;
$L__BB1_62:
	setp.ge.s32 	%p56, %r10, %r48;
	@%p56 bra 	$L__BB1_64;
	st.global.u16 	[%rd22+2], %rs20;
$L__BB1_64:
	setp.ge.s32 	%p57, %r11, %r48;
	@%p57 bra 	$L__BB1_66;
	st.global.u16 	[%rd22+4], %rs22;
$L__BB1_66:
	setp.ge.s32 	%p58, %r12, %r48;
	@%p58 bra 	$L__BB1_68;
	st.global.u16 	[%rd22+6], %rs24;
$L__BB1_68:
	setp.ge.s32 	%p59, %r13, %r48;
	@%p59 bra 	$L__BB1_70;
	st.global.u16 	[%rd22+8], %rs26;
$L__BB1_70:
	setp.ge.s32 	%p60, %r14, %r48;
	@%p60 bra 	$L__BB1_72;
	st.global.u16 	[%rd22+10], %rs28;
$L__BB1_72:
	setp.ge.s32 	%p61, %r15, %r48;
	@%p61 bra 	$L__BB1_74;
	st.global.u16 	[%rd22+12], %rs30;
$L__BB1_74:
	setp.ge.s32 	%p62, %r16, %r48;
	@%p62 bra 	$L__BB1_76;
	st.global.u16 	[%rd22+14], %rs32;
$L__BB1_76:
	bar.sync 	0;
$L__BB1_77:
	mov.u32 	%r142, %nctaid.y;
	add.s32 	%r144, %r144, %r142;
	setp.lt.s32 	%p63, %r144, %r50;
	@%p63 bra 	$L__BB1_3;
$L__BB1_78:
	ret;

}
	// .globl	_Z26segmented_trab_gather_wmmaI13__nv_bfloat16fEvPKT_S3_PT0_PKlS7_PKfPKiiiiiiiff
.visible .entry _Z26segmented_trab_gather_wmmaI13__nv_bfloat16fEvPKT_S3_PT0_PKlS7_PKfPKiiiiiiiff(
	.param .u64 .ptr .align 1 _Z26segmented_trab_gather_wmmaI13__nv_bfloat16fEvPKT_S3_PT0_PKlS7_PKfPKiiiiiiiff_param_0,
	.param .u64 .ptr .align 1 _Z26segmented_trab_gather_wmmaI13__nv_bfloat16fEvPKT_S3_PT0_PKlS7_PKfPKiiiiiiiff_param_1,
	.param .u64 .ptr .align 1 _Z26segmented_trab_gather_wmmaI13__nv_bfloat16fEvPKT_S3_PT0_PKlS7_PKfPKiiiiiiiff_param_2,
	.param .u64 .ptr .align 1 _Z26segmented_trab_gather_wmmaI13__nv_bfloat16fEvPKT_S3_PT0_PKlS7_PKfPKiiiiiiiff_param_3,
	.param .u64 .ptr .align 1 _Z26segmented_trab_gather_wmmaI13__nv_bfloat16fEvPKT_S3_PT0_PKlS7_PKfPKiiiiiiiff_param_4,
	.param .u64 .ptr .align 1 _Z26segmented_trab_gather_wmmaI13__nv_bfloat16fEvPKT_S3_PT0_PKlS7_PKfPKiiiiiiiff_param_5,
	.param .u64 .ptr .align 1 _Z26segmented_trab_gather_wmmaI13__nv_bfloat16fEvPKT_S3_PT0_PKlS7_PKfPKiiiiiiiff_param_6,
	.param .u32 _Z26segmented_trab_gather_wmmaI13__nv_bfloat16fEvPKT_S3_PT0_PKlS7_PKfPKiiiiiiiff_param_7,
	.param .u32 _Z26segmented_trab_gather_wmmaI13__nv_bfloat16fEvPKT_S3_PT0_PKlS7_PKfPKiiiiiiiff_param_8,
	.param .u32 _Z26segmented_trab_gather_wmmaI13__nv_bfloat16fEvPKT_S3_PT0_PKlS7_PKfPKiiiiiiiff_param_9,
	.param .u32 _Z26segmented_trab_gather_wmmaI13__nv_bfloat16fEvPKT_S3_PT0_PKlS7_PKfPKiiiiiiiff_param_10,
	.param .u32 _Z26segmented_trab_gather_wmmaI13__nv_bfloat16fEvPKT_S3_PT0_PKlS7_PKfPKiiiiiiiff_param_11,
	.param .u32 _Z26segmented_trab_gather_wmmaI13__nv_bfloat16fEvPKT_S3_PT0_PKlS7_PKfPKiiiiiiiff_param_12,
	.param .f32 _Z26segmented_trab_gather_wmmaI13__nv_bfloat16fEvPKT_S3_PT0_PKlS7_PKfPKiiiiiiiff_param_13,
	.param .f32 _Z26segmented_trab_gather_wmmaI13__nv_bfloat16fEvPKT_S3_PT0_PKlS7_PKfPKiiiiiiiff_param_14
)
{
	.reg .pred 	%p<54>;
	.reg .b16 	%rs<9>;
	.reg .b32 	%r<147>;
	.reg .b32 	%f<136>;
	.reg .b64 	%rd<73>;
	// demoted variable
	.shared .align 8 .b8 _ZZ26segmented_trab_gather_wmmaI13__nv_bfloat16fEvPKT_S3_PT0_PKlS7_PKfPKiiiiiiiffE9a_row_idx[128];
	// demoted variable
	.shared .align 8 .b8 _ZZ26segmented_trab_gather_wmmaI13__nv_bfloat16fEvPKT_S3_PT0_PKlS7_PKfPKiiiiiiiffE9d_row_idx[128];
	// demoted variable
	.shared .align 4 .b8 _ZZ26segmented_trab_gather_wmmaI13__nv_bfloat16fEvPKT_S3_PT0_PKlS7_PKfPKiiiiiiiffE8row_gate[64];
	// demoted variable
	.shared .align 16 .b8 _ZZ26segmented_trab_gather_wmmaI13__nv_bfloat16fEvPKT_S3_PT0_PKlS7_PKfPKiiiiiiiffE5Asmem[512];
	// demoted variable
	.shared .align 16 .b8 _ZZ26segmented_trab_gather_wmmaI13__nv_bfloat16fEvPKT_S3_PT0_PKlS7_PKfPKiiiiiiiffE5Bsmem[512];
	// demoted variable
	.shared .align 4 .b8 _ZZ26segmented_trab_gather_wmmaI13__nv_bfloat16fEvPKT_S3_PT0_PKlS7_PKfPKiiiiiiiffE7OutTile[1024];
	ld.param.u64 	%rd28, [_Z26segmented_trab_gather_wmmaI13__nv_bfloat16fEvPKT_S3_PT0_PKlS7_PKfPKiiiiiiiff_param_0];
	ld.param.u64 	%rd29, [_Z26segmented_trab_gather_wmmaI13__nv_bfloat16fEvPKT_S3_PT0_PKlS7_PKfPKiiiiiiiff_param_1];
	ld.param.u64 	%rd30, [_Z26segmented_trab_gather_wmmaI13__nv_bfloat16fEvPKT_S3_PT0_PKlS7_PKfPKiiiiiiiff_param_2];
	ld.param.u64 	%rd31, [_Z26segmented_trab_gather_wmmaI13__nv_bfloat16fEvPKT_S3_PT0_PKlS7_PKfPKiiiiiiiff_param_3];
	ld.param.u64 	%rd32, [_Z26segmented_trab_gather_wmmaI13__nv_bfloat16fEvPKT_S3_PT0_PKlS7_PKfPKiiiiiiiff_param_4];
	ld.param.u64 	%rd33, [_Z26segmented_trab_gather_wmmaI13__nv_bfloat16fEvPKT_S3_PT0_PKlS7_PKfPKiiiiiiiff_param_5];
	ld.param.u64 	%rd34, [_Z26segmented_trab_gather_wmmaI13__nv_bfloat16fEvPKT_S3_PT0_PKlS7_PKfPKiiiiiiiff_param_6];
	ld.param.u32 	%r45, [_Z26segmented_trab_gather_wmmaI13__nv_bfloat16fEvPKT_S3_PT0_PKlS7_PKfPKiiiiiiiff_param_7];
	ld.param.u32 	%r46, [_Z26segmented_trab_gather_wmmaI13__nv_bfloat16fEvPKT_S3_PT0_PKlS7_PKfPKiiiiiiiff_param_8];
	ld.param.u32 	%r47, [_Z26segmented_trab_gather_wmmaI13__nv_bfloat16fEvPKT_S3_PT0_PKlS7_PKfPKiiiiiiiff_param_9];
	ld.param.u32 	%r48, [_Z26segmented_trab_gather_wmmaI13__nv_bfloat16fEvPKT_S3_PT0_PKlS7_PKfPKiiiiiiiff_param_10];
	ld.param.u32 	%r50, [_Z26segmented_trab_gather_wmmaI13__nv_bfloat16fEvPKT_S3_PT0_PKlS7_PKfPKiiiiiiiff_param_12];
	ld.param.f32 	%f65, [_Z26segmented_trab_gather_wmmaI13__nv_bfloat16fEvPKT_S3_PT0_PKlS7_PKfPKiiiiiiiff_param_13];
	ld.param.f32 	%f66, [_Z26segmented_trab_gather_wmmaI13__nv_bfloat16fEvPKT_S3_PT0_PKlS7_PKfPKiiiiiiiff_param_14];
	cvta.to.global.u64 	%rd1, %rd30;
	mov.u32 	%r51, %ntid.x;
	setp.ne.s32 	%p3, %r51, 32;
	@%p3 bra 	$L__BB2_71;
	mov.u32 	%r1, %tid.x;
	and.b32  	%r2, %r1, 31;
	mov.u32 	%r139, %ctaid.y;
	setp.ge.s32 	%p4, %r139, %r50;
	@%p4 bra 	$L__BB2_71;
	mov.u32 	%r52, %ctaid.z;
	shl.b32 	%r53, %r52, 4;
	mov.u32 	%r54, %ctaid.x;
	shl.b32 	%r55, %r54, 4;
	shl.b32 	%r56, %r1, 3;
	and.b32  	%r57, %r56, 120;
	mov.u32 	%r58, _ZZ26segmented_trab_gather_wmmaI13__nv_bfloat16fEvPKT_S3_PT0_PKlS7_PKfPKiiiiiiiffE9a_row_idx;
	add.s32 	%r4, %r58, %r57;
	cvt.s64.s32 	%rd2, %r45;
	cvt.s64.s32 	%rd3, %r47;
	shr.u32 	%r59, %r1, 1;
	and.b32  	%r60, %r59, 8;
	or.b32  	%r61, %r60, %r53;
	cvt.u64.u32 	%rd4, %r61;
	or.b32  	%r62, %r61, 7;
	setp.ge.s32 	%p1, %r62, %r47;
	and.b32  	%r63, %r1, 16;
	shl.b32 	%r64, %r1, 5;
	and.b32  	%r65, %r64, 480;
	or.b32  	%r66, %r65, %r63;
	mov.u32 	%r67, _ZZ26segmented_trab_gather_wmmaI13__nv_bfloat16fEvPKT_S3_PT0_PKlS7_PKfPKiiiiiiiffE5Asmem;
	add.s32 	%r5, %r67, %r66;
	mov.u32 	%r68, _ZZ26segmented_trab_gather_wmmaI13__nv_bfloat16fEvPKT_S3_PT0_PKlS7_PKfPKiiiiiiiffE9d_row_idx;
	add.s32 	%r6, %r68, %r57;
	cvt.s64.s32 	%rd5, %r46;
	cvt.s64.s32 	%rd6, %r48;
	or.b32  	%r69, %r60, %r55;
	cvt.u64.u32 	%rd7, %r69;
	or.b32  	%r7, %r69, 7;
	mov.u32 	%r70, _ZZ26segmented_trab_gather_wmmaI13__nv_bfloat16fEvPKT_S3_PT0_PKlS7_PKfPKiiiiiiiffE5Bsmem;
	add.s32 	%r8, %r70, %r66;
	cvt.u64.u32 	%rd8, %r53;
	mov.u32 	%r9, %nctaid.y;
	shl.b32 	%r71, %r1, 2;
	and.b32  	%r72, %r71, 12;
	shr.u32 	%r73, %r2, 2;
	or.b32  	%r74, %r72, %r55;
	or.b32  	%r10, %r53, %r73;
	shl.b32 	%r75, %r73, 6;
	shl.b32 	%r76, %r1, 4;
	and.b32  	%r77, %r76, 48;
	or.b32  	%r78, %r75, %r77;
	mov.u32 	%r79, _ZZ26segmented_trab_gather_wmmaI13__nv_bfloat16fEvPKT_S3_PT0_PKlS7_PKfPKiiiiiiiffE7OutTile;
	add.s32 	%r11, %r79, %r78;
	cvt.u64.u32 	%rd9, %r74;
	or.b32  	%r12, %r74, 3;
	or.b32  	%r13, %r74, 1;
	or.b32  	%r14, %r74, 2;
	or.b32  	%r80, %r2, 32;
	shr.u32 	%r81, %r80, 2;
	or.b32  	%r15, %r53, %r81;
	shl.b32 	%r82, %r81, 6;
	or.b32  	%r83, %r82, %r77;
	add.s32 	%r16, %r79, %r83;
	or.b32  	%r84, %r2, 96;
	shr.u32 	%r85, %r84, 4;
	shl.b32 	%r17, %r85, 2;
	shl.b32 	%r86, %r85, 5;
	shl.b32 	%r87, %r1, 1;
	and.b32  	%r88, %r87, 30;
	or.b32  	%r89, %r86, %r88;
	add.s32 	%r18, %r70, %r89;
	or.b32  	%r90, %r2, 64;
	shr.u32 	%r91, %r90, 4;
	shl.b32 	%r19, %r91, 2;
	shl.b32 	%r92, %r91, 5;
	or.b32  	%r93, %r92, %r88;
	add.s32 	%r20, %r70, %r93;
	shr.u32 	%r94, %r80, 4;
	shl.b32 	%r95, %r94, 5;
	or.b32  	%r96, %r95, %r88;
	add.s32 	%r21, %r70, %r96;
	shl.b32 	%r22, %r94, 2;
	shr.u32 	%r97, %r2, 4;
	shl.b32 	%r98, %r97, 5;
	or.b32  	%r99, %r98, %r88;
	add.s32 	%r23, %r70, %r99;
	shl.b32 	%r24, %r97, 2;
	cvta.to.global.u64 	%rd10, %rd34;
	cvta.to.global.u64 	%rd11, %rd31;
	cvta.to.global.u64 	%rd12, %rd32;
	cvta.to.global.u64 	%rd13, %rd33;
$L__BB2_3:
	mul.wide.s32 	%rd35, %r139, 4;
	add.s64 	%rd36, %rd10, %rd35;
	ld.global.nc.u32 	%r140, [%rd36];
	ld.global.nc.u32 	%r27, [%rd36+4];
	setp.le.s32 	%p5, %r27, %r140;
	@%p5 bra 	$L__BB2_70;
	ld.param.u32 	%r138, [_Z26segmented_trab_gather_wmmaI13__nv_bfloat16fEvPKT_S3_PT0_PKlS7_PKfPKiiiiiiiff_param_11];
	min.s32 	%r28, %r27, %r138;
	mov.f32 	%f105, 0f00000000;
	mov.f32 	%f106, %f105;
	mov.f32 	%f107, %f105;
	mov.f32 	%f108, %f105;
	mov.f32 	%f109, %f105;
	mov.f32 	%f110, %f105;
	mov.f32 	%f111, %f105;
	mov.f32 	%f112, %f105;
$L__BB2_5:
	setp.gt.u32 	%p6, %r2, 15;
	@%p6 bra 	$L__BB2_13;
	add.s32 	%r30, %r140, %r2;
	setp.ge.s32 	%p7, %r30, %r28;
	mov.b64 	%rd70, -1;
	@%p7 bra 	$L__BB2_8;
	mul.wide.s32 	%rd38, %r30, 8;
	add.s64 	%rd39, %rd11, %rd38;
	ld.global.nc.u64 	%rd70, [%rd39];
$L__BB2_8:
	shl.b32 	%r100, %r2, 3;
	mov.u32 	%r101, _ZZ26segmented_trab_gather_wmmaI13__nv_bfloat16fEvPKT_S3_PT0_PKlS7_PKfPKiiiiiiiffE9a_row_idx;
	add.s32 	%r102, %r101, %r100;
	st.shared.u64 	[%r102], %rd70;
	mov.b64 	%rd71, -1;
	@%p7 bra 	$L__BB2_10;
	mul.wide.s32 	%rd41, %r30, 8;
	add.s64 	%rd42, %rd12, %rd41;
	ld.global.nc.u64 	%rd71, [%rd42];
$L__BB2_10:
	mov.u32 	%r104, _ZZ26segmented_trab_gather_wmmaI13__nv_bfloat16fEvPKT_S3_PT0_PKlS7_PKfPKiiiiiiiffE9d_row_idx;
	add.s32 	%r105, %r104, %r100;
	st.shared.u64 	[%r105], %rd71;
	mov.f32 	%f113, 0f00000000;
	@%p7 bra 	$L__BB2_12;
	mul.wide.s32 	%rd43, %r30, 4;
	add.s64 	%rd44, %rd13, %rd43;
	ld.global.nc.f32 	%f113, [%rd44];
$L__BB2_12:
	shl.b32 	%r106, %r2, 2;
	mov.u32 	%r107, _ZZ26segmented_trab_gather_wmmaI13__nv_bfloat16fEvPKT_S3_PT0_PKlS7_PKfPKiiiiiiiffE8row_gate;
	add.s32 	%r108, %r107, %r106;
	st.shared.f32 	[%r108], %f113;
$L__BB2_13:
	bar.sync 	0;
	ld.shared.u64 	%rd18, [%r4];
	setp.lt.s64 	%p11, %rd18, 0;
	setp.ge.s64 	%p12, %rd18, %rd2;
	mov.pred 	%p53, -1;
	mov.b64 	%rd72, 0;
	or.pred  	%p13, %p11, %p12;
	@%p13 bra 	$L__BB2_15;
	mad.lo.s64 	%rd46, %rd18, %rd3, %rd4;
	shl.b64 	%rd47, %rd46, 1;
	add.s64 	%rd72, %rd28, %rd47;
	mov.pred 	%p53, %p1;
$L__BB2_15:
	@%p53 bra 	$L__BB2_17;
	// begin inline asm
	cp.async.cg.shared.global [%r5], [%rd72], 16;

	// end inline asm
	bra.uni 	$L__BB2_18;
$L__BB2_17:
	mov.b32 	%r110, 0;
	st.shared.v4.u32 	[%r5], {%r110, %r110, %r110, %r110};
$L__BB2_18:
	ld.shared.u64 	%rd21, [%r6];
	setp.lt.s64 	%p14, %rd21, 0;
	setp.ge.s64 	%p15, %rd21, %rd5;
	or.pred  	%p16, %p14, %p15;
	@%p16 bra 	$L__BB2_21;
	setp.ge.s32 	%p17, %r7, %r48;
	mad.lo.s64 	%rd22, %rd21, %rd6, %rd7;
	@%p17 bra 	$L__BB2_21;
	shl.b64 	%rd50, %rd22, 1;
	add.s64 	%rd49, %rd29, %rd50;
	// begin inline asm
	cp.async.cg.shared.global [%r8], [%rd49], 16;

	// end inline asm
	bra.uni 	$L__BB2_22;
$L__BB2_21:
	mov.b32 	%r111, 0;
	st.shared.v4.u32 	[%r8], {%r111, %r111, %r111, %r111};
$L__BB2_22:
	// begin inline asm
	cp.async.commit_group;

	// end inline asm
	// begin inline asm
	cp.async.wait_group 0;

	// end inline asm
	bar.sync 	0;
	mov.u32 	%r145, _ZZ26segmented_trab_gather_wmmaI13__nv_bfloat16fEvPKT_S3_PT0_PKlS7_PKfPKiiiiiiiffE8row_gate;
	mov.u32 	%r141, %r23;
	mov.u32 	%r142, %r21;
	mov.u32 	%r143, %r20;
	mov.u32 	%r144, %r18;
	mov.u32 	%r146, %r2;
$L__BB2_23:
	add.s32 	%r114, %r145, %r24;
	ld.shared.f32 	%f77, [%r114];
	ld.shared.u16 	%rs1, [%r141];
	// begin inline asm
	{ cvt.f32.bf16 %f69, %rs1;}

	// end inline asm
	mul.f32 	%f70, %f77, %f69;
	// begin inline asm
	{  cvt.rn.bf16.f32 %rs2, %f70;}

	// end inline asm
	st.shared.u16 	[%r141], %rs2;
	add.s32 	%r115, %r145, %r22;
	ld.shared.f32 	%f78, [%r115];
	ld.shared.u16 	%rs3, [%r142];
	// begin inline asm
	{ cvt.f32.bf16 %f71, %rs3;}

	// end inline asm
	mul.f32 	%f72, %f78, %f71;
	// begin inline asm
	{  cvt.rn.bf16.f32 %rs4, %f72;}

	// end inline asm
	st.shared.u16 	[%r142], %rs4;
	add.s32 	%r116, %r145, %r19;
	ld.shared.f32 	%f79, [%r116];
	ld.shared.u16 	%rs5, [%r143];
	// begin inline asm
	{ cvt.f32.bf16 %f73, %rs5;}

	// end inline asm
	mul.f32 	%f74, %f79, %f73;
	// begin inline asm
	{  cvt.rn.bf16.f32 %rs6, %f74;}

	// end inline asm
	st.shared.u16 	[%r143], %rs6;
	add.s32 	%r117, %r145, %r17;
	ld.shared.f32 	%f80, [%r117];
	ld.shared.u16 	%rs7, [%r144];
	// begin inline asm
	{ cvt.f32.bf16 %f75, %rs7;}

	// end inline asm
	mul.f32 	%f76, %f80, %f75;
	// begin inline asm
	{  cvt.rn.bf16.f32 %rs8, %f76;}

	// end inline asm
	st.shared.u16 	[%r144], %rs8;
	add.s32 	%r37, %r146, 128;
	add.s32 	%r145, %r145, 32;
	add.s32 	%r144, %r144, 256;
	add.s32 	%r143, %r143, 256;
	add.s32 	%r142, %r142, 256;
	add.s32 	%r141, %r141, 256;
	setp.lt.u32 	%p18, %r146, 128;
	mov.u32 	%r146, %r37;
	@%p18 bra 	$L__BB2_23;
	bar.sync 	0;
	mov.u32 	%r118, _ZZ26segmented_trab_gather_wmmaI13__nv_bfloat16fEvPKT_S3_PT0_PKlS7_PKfPKiiiiiiiffE5Asmem;
	cvt.u64.u32 	%rd51, %r118;
	cvta.shared.u64 	%rd52, %rd51;
	mov.b32 	%r119, 16;
	wmma.load.a.sync.aligned.col.m16n16k16.bf16 	{%r120, %r121, %r122, %r123}, [%rd52], %r119;
	mov.u32 	%r124, _ZZ26segmented_trab_gather_wmmaI13__nv_bfloat16fEvPKT_S3_PT0_PKlS7_PKfPKiiiiiiiffE5Bsmem;
	cvt.u64.u32 	%rd53, %r124;
	cvta.shared.u64 	%rd54, %rd53;
	wmma.load.b.sync.aligned.row.m16n16k16.bf16 	{%r125, %r126, %r127, %r128}, [%rd54], %r119;
	wmma.mma.sync.aligned.col.row.m16n16k16.f32.bf16.bf16.f32 {%f112, %f111, %f110, %f109, %f108, %f107, %f106, %f105}, {%r120, %r121, %r122, %r123}, {%r125, %r126, %r127, %r128}, {%f112, %f111, %f110, %f109, %f108, %f107, %f106, %f105};
	bar.sync 	0;
	add.s32 	%r140, %r140, 16;
	setp.lt.s32 	%p19, %r140, %r27;
	@%p19 bra 	$L__BB2_5;
	cvt.s64.s32 	%rd55, %r139;
	setp.ge.s32 	%p20, %r10, %r47;
	mov.u32 	%r129, _ZZ26segmented_trab_gather_wmmaI13__nv_bfloat16fEvPKT_S3_PT0_PKlS7_PKfPKiiiiiiiffE7OutTile;
	mov.b32 	%r130, 16;
	wmma.store.d.sync.aligned.row.m16n16k16.shared.f32 	[%r129], {%f112, %f111, %f110, %f109, %f108, %f107, %f106, %f105}, %r130;
	bar.sync 	0;
	mad.lo.s64 	%rd23, %rd55, %rd3, %rd8;
	@%p20 bra 	$L__BB2_47;
	setp.eq.f32 	%p21, %f66, 0f00000000;
	ld.shared.f32 	%f81, [%r11];
	mul.f32 	%f117, %f65, %f81;
	ld.shared.f32 	%f82, [%r11+4];
	mul.f32 	%f118, %f65, %f82;
	ld.shared.f32 	%f83, [%r11+8];
	mul.f32 	%f119, %f65, %f83;
	ld.shared.f32 	%f84, [%r11+12];
	mul.f32 	%f120, %f65, %f84;
	shr.u32 	%r131, %r2, 2;
	cvt.u64.u32 	%rd56, %r131;
	add.s64 	%rd57, %rd23, %rd56;
	mad.lo.s64 	%rd58, %rd57, %rd6, %rd9;
	shl.b64 	%rd59, %rd58, 2;
	add.s64 	%rd24, %rd1, %rd59;
	add.s64 	%rd60, %rd30, %rd59;
	and.b64  	%rd25, %rd60, 15;
	@%p21 bra 	$L__BB2_37;
	setp.ne.s64 	%p22, %rd25, 0;
	setp.ge.s32 	%p23, %r12, %r48;
	or.pred  	%p24, %p23, %p22;
	@%p24 bra 	$L__BB2_29;
	ld.global.v4.f32 	{%f89, %f90, %f91, %f92}, [%rd24];
	fma.rn.f32 	%f117, %f66, %f89, %f117;
	fma.rn.f32 	%f118, %f66, %f90, %f118;
	fma.rn.f32 	%f119, %f66, %f91, %f119;
	fma.rn.f32 	%f120, %f66, %f92, %f120;
	bra.uni 	$L__BB2_37;
$L__BB2_29:
	cvt.u32.u64 	%r132, %rd9;
	setp.ge.s32 	%p25, %r132, %r48;
	@%p25 bra 	$L__BB2_31;
	ld.global.f32 	%f85, [%rd24];
	fma.rn.f32 	%f117, %f66, %f85, %f117;
$L__BB2_31:
	setp.ge.s32 	%p26, %r13, %r48;
	@%p26 bra 	$L__BB2_33;
	ld.global.f32 	%f86, [%rd24+4];
	fma.rn.f32 	%f118, %f66, %f86, %f118;
$L__BB2_33:
	setp.ge.s32 	%p27, %r14, %r48;
	@%p27 bra 	$L__BB2_35;
	ld.global.f32 	%f87, [%rd24+8];
	fma.rn.f32 	%f119, %f66, %f87, %f119;
$L__BB2_35:
	@%p23 bra 	$L__BB2_39;
	ld.global.f32 	%f88, [%rd24+12];
	fma.rn.f32 	%f120, %f66, %f88, %f120;
$L__BB2_37:
	setp.ne.s64 	%p29, %rd25, 0;
	setp.ge.s32 	%p30, %r12, %r48;
	or.pred  	%p31, %p30, %p29;
	@%p31 bra 	$L__BB2_39;
	st.global.v4.f32 	[%rd24], {%f117, %f118, %f119, %f120};
	bra.uni 	$L__BB2_47;
$L__BB2_39:
	cvt.u32.u64 	%r133, %rd9;
	setp.ge.s32 	%p32, %r133, %r48;
	@%p32 bra 	$L__BB2_41;
	st.global.f32 	[%rd24], %f117;
$L__BB2_41:
	setp.ge.s32 	%p33, %r13, %r48;
	@%p33 bra 	$L__BB2_43;
	st.global.f32 	[%rd24+4], %f118;
$L__BB2_43:
	setp.ge.s32 	%p34, %r14, %r48;
	@%p34 bra 	$L__BB2_45;
	st.global.f32 	[%rd24+8], %f119;
$L__BB2_45:
	setp.ge.s32 	%p35, %r12, %r48;
	@%p35 bra 	$L__BB2_47;
	st.global.f32 	[%rd24+12], %f120;
$L__BB2_47:
	setp.ge.s32 	%p36, %r15, %r47;
	@%p36 bra 	$L__BB2_69;
	setp.eq.f32 	%p37, %f66, 0f00000000;
	ld.shared.f32 	%f93, [%r16];
	mul.f32 	%f128, %f65, %f93;
	ld.shared.f32 	%f94, [%r16+4];
	mul.f32 	%f129, %f65, %f94;
	ld.shared.f32 	%f95, [%r16+8];
	mul.f32 	%f130, %f65, %f95;
	ld.shared.f32 	%f96, [%r16+12];
	mul.f32 	%f131, %f65, %f96;
	or.b32  	%r134, %r2, 32;
	shr.u32 	%r135, %r134, 2;
	cvt.u64.u32 	%rd63, %r135;
	add.s64 	%rd64, %rd23, %rd63;
	mad.lo.s64 	%rd65, %rd64, %rd6, %rd9;
	shl.b64 	%rd66, %rd65, 2;
	add.s64 	%rd26, %rd1, %rd66;
	add.s64 	%rd67, %rd30, %rd66;
	and.b64  	%rd27, %rd67, 15;
	@%p37 bra 	$L__BB2_59;
	setp.eq.s64 	%p38, %rd27, 0;
	setp.lt.s32 	%p39, %r12, %r48;
	and.pred  	%p40, %p39, %p38;
	@%p40 bra 	$L__BB2_58;
	cvt.u32.u64 	%r136, %rd9;
	setp.ge.s32 	%p41, %r136, %r48;
	@%p41 bra 	$L__BB2_52;
	ld.global.f32 	%f97, [%rd26];
	fma.rn.f32 	%f128, %f66, %f97, %f128;
$L__BB2_52:
	setp.ge.s32 	%p42, %r13, %r48;
	@%p42 bra 	$L__BB2_54;
	ld.global.f32 	%f98, [%rd26+4];
	fma.rn.f32 	%f129, %f66, %f98, %f129;
$L__BB2_54:
	setp.ge.s32 	%p43, %r14, %r48;
	@%p43 bra 	$L__BB2_56;
	ld.global.f32 	%f99, [%rd26+8];
	fma.rn.f32 	%f130, %f66, %f99, %f130;
$L__BB2_56:
	setp.ge.s32 	%p44, %r12, %r48;
	@%p44 bra 	$L__BB2_60;
	ld.global.f32 	%f100, [%rd26+12];
	fma.rn.f32 	%f131, %f66, %f100, %f131;
	bra.uni 	$L__BB2_59;
$L__BB2_58:
	ld.global.v4.f32 	{%f101, %f102, %f103, %f104}, [%rd26];
	fma.rn.f32 	%f128, %f66, %f101, %f128;
	fma.rn.f32 	%f129, %f66, %f102, %f129;
	fma.rn.f32 	%f130, %f66, %f103, %f130;
	fma.rn.f32 	%f131, %f66, %f104, %f131;
$L__BB2_59:
	setp.eq.s64 	%p45, %rd27, 0;
	setp.lt.s32 	%p46, %r12, %r48;
	and.pred  	%p47, %p46, %p45;
	@%p47 bra 	$L__BB2_68;
$L__BB2_60:
	cvt.u32.u64 	%r137, %rd9;
	setp.ge.s32 	%p48, %r137, %r48;
	@%p48 bra 	$L__BB2_62;
	st.global.f32 	[%rd26], %f128;
$L__BB2_62:
	setp.ge.s32 	%p49, %r13, %r48;
	@%p49 bra 	$L__BB2_64;
	st.global.f32 	[%rd26+4], %f129;
$L__BB2_64:
	setp.ge.s32 	%p50, %r14, %r48;
	@%p50 bra 	$L__BB2_66;
	st.global.f32 	[%rd26+8], %f130;
$L__BB2_66:
	setp.ge.s32 	%p51, %r12, %r48;
	@%p51 bra 	$L__BB2_69;
	st.global.f32 	[%rd26+12], %f131;
	bra.uni 	$L__BB2_69;
$L__BB2_68:
	st.global.v4.f32 	[%rd26], {%f128, %f129, %f130, %f131};
$L__BB2_69:
	bar.sync 	0;
$L__BB2_70:
	add.s32 	%r139, %r139, %r9;
	setp.lt.s32 	%p52, %r139, %r50;
	@%p52 bra 	$L__BB2_3;
$L__BB2_71:
	ret;

}
	// .globl	_Z26segmented_trab_gather_wmmaI13__nv_bfloat16S0_EvPKT_S3_PT0_PKlS7_PKfPKiiiiiiiff
.visible .entry _Z26segmented_trab_gather_wmmaI13__nv_bfloat16S0_EvPKT_S3_PT0_PKlS7_PKfPKiiiiiiiff(
	.param .u64 .ptr .align 1 _Z26segmented_trab_gather_wmmaI13__nv_bfloat16S0_EvPKT_S3_PT0_PKlS7_PKfPKiiiiiiiff_param_0,
	.param .u64 .ptr .align 1 _Z26segmented_trab_gather_wmmaI13__nv_bfloat16S0_EvPKT_S3_PT0_PKlS7_PKfPKiiiiiiiff_param_1,
	.param .u64 .ptr .align 1 _Z26segmented_trab_gather_wmmaI13__nv_bfloat16S0_EvPKT_S3_PT0_PKlS7_PKfPKiiiiiiiff_param_2,
	.param .u64 .ptr .align 1 _Z26segmented_trab_gather_wmmaI13__nv_bfloat16S0_EvPKT_S3_PT0_PKlS7_PKfPKiiiiiiiff_param_3,
	.param .u64 .ptr .align 1 _Z26segmented_trab_gather_wmmaI13__nv_bfloat16S0_EvPKT_S3_PT0_PKlS7_PKfPKiiiiiiiff_param_4,
	.param .u64 .ptr .align 1 _Z26segmented_trab_gather_wmmaI13__nv_bfloat16S0_EvPKT_S3_PT0_PKlS7_PKfPKiiiiiiiff_param_5,
	.param .u64 .ptr .align 1 _Z26segmented_trab_gather_wmmaI13__nv_bfloat16S0_EvPKT_S3_PT0_PKlS7_PKfPKiiiiiiiff_param_6,
	.param .u32 _Z26segmented_trab_gather_wmmaI13__nv_bfloat16S0_EvPKT_S3_PT0_PKlS7_PKfPKiiiiiiiff_param_7,
	.param .u32 _Z26segmented_trab_gather_wmmaI13__nv_bfloat16S0_EvPKT_S3_PT0_PKlS7_PKfPKiiiiiiiff_param_8,
	.param .u32 _Z26segmented_trab_gather_wmmaI13__nv_bfloat16S0_EvPKT_S3_PT0_PKlS7_PKfPKiiiiiiiff_param_9,
	.param .u32 _Z26segmented_trab_gather_wmmaI13__nv_bfloat16S0_EvPKT_S3_PT0_PKlS7_PKfPKiiiiiiiff_param_10,
	.param .u32 _Z26segmented_trab_gather_wmmaI13__nv_bfloat16S0_EvPKT_S3_PT0_PKlS7_PKfPKiiiiiiiff_param_11,
	.param .u32 _Z26segmented_trab_gather_wmmaI13__nv_bfloat16S0_EvPKT_S3_PT0_PKlS7_PKfPKiiiiiiiff_param_12,
	.param .f32 _Z26segmented_trab_gather_wmmaI13__nv_bfloat16S0_EvPKT_S3_PT0_PKlS7_PKfPKiiiiiiiff_param_13,
	.param .f32 _Z26segmented_trab_gather_wmmaI13__nv_bfloat16S0_EvPKT_S3_PT0_PKlS7_PKfPKiiiiiiiff_param_14
)
{
	.reg .pred 	%p<65>;
	.reg .b16 	%rs<33>;
	.reg .b32 	%r<144>;
	.reg .b32 	%f<124>;
	.reg .b64 	%rd<61>;
	// demoted variable
	.shared .align 8 .b8 _ZZ26segmented_trab_gather_wmmaI13__nv_bfloat16S0_EvPKT_S3_PT0_PKlS7_PKfPKiiiiiiiffE9a_row_idx[128];
	// demoted variable
	.shared .align 8 .b8 _ZZ26segmented_trab_gather_wmmaI13__nv_bfloat16S0_EvPKT_S3_PT0_PKlS7_PKfPKiiiiiiiffE9d_row_idx[128];
	// demoted variable
	.shared .align 4 .b8 _ZZ26segmented_trab_gather_wmmaI13__nv_bfloat16S0_EvPKT_S3_PT0_PKlS7_PKfPKiiiiiiiffE8row_gate[64];
	// demoted variable
	.shared .align 16 .b8 _ZZ26segmented_trab_gather_wmmaI13__nv_bfloat16S0_EvPKT_S3_PT0_PKlS7_PKfPKiiiiiiiffE5Asmem[512];
	// demoted variable
	.shared .align 16 .b8 _ZZ26segmented_trab_gather_wmmaI13__nv_bfloat16S0_EvPKT_S3_PT0_PKlS7_PKfPKiiiiiiiffE5Bsmem[512];
	// demoted variable
	.shared .align 4 .b8 _ZZ26segmented_trab_gather_wmmaI13__nv_bfloat16S0_EvPKT_S3_PT0_PKlS7_PKfPKiiiiiiiffE7OutTile[1024];
	ld.param.u64 	%rd25, [_Z26segmented_trab_gather_wmmaI13__nv_bfloat16S0_EvPKT_S3_PT0_PKlS7_PKfPKiiiiiiiff_param_0];
	ld.param.u64 	%rd26, [_Z26segmented_trab_gather_wmmaI13__nv_bfloat16S0_EvPKT_S3_PT0_PKlS7_PKfPKiiiiiiiff_param_1];
	ld.param.u64 	%rd27, [_Z26segmented_trab_gather_wmmaI13__nv_bfloat16S0_EvPKT_S3_PT0_PKlS7_PKfPKiiiiiiiff_param_2];
	ld.param.u64 	%rd28, [_Z26segmented_trab_gather_wmmaI13__nv_bfloat16S0_EvPKT_S3_PT0_PKlS7_PKfPKiiiiiiiff_param_3];
	ld.param.u64 	%rd29, [_Z26segmented_trab_gather_wmmaI13__nv_bfloat16S0_EvPKT_S3_PT0_PKlS7_PKfPKiiiiiiiff_param_4];
	ld.param.u64 	%rd30, [_Z26segmented_trab_gather_wmmaI13__nv_bfloat16S0_EvPKT_S3_PT0_PKlS7_PKfPKiiiiiiiff_param_5];
	ld.param.u64 	%rd31, [_Z26segmented_trab_gather_wmmaI13__nv_bfloat16S0_EvPKT_S3_PT0_PKlS7_PKfPKiiiiiiiff_param_6];
	ld.param.u32 	%r45, [_Z26segmented_trab_gather_wmmaI13__nv_bfloat16S0_EvPKT_S3_PT0_PKlS7_PKfPKiiiiiiiff_param_7];
	ld.param.u32 	%r46, [_Z26segmented_trab_gather_wmmaI13__nv_bfloat16S0_EvPKT_S3_PT0_PKlS7_PKfPKiiiiiiiff_param_8];
	ld.param.u32 	%r47, [_Z26segmented_trab_gather_wmmaI13__nv_bfloat16S0_EvPKT_S3_PT0_PKlS7_PKfPKiiiiiiiff_param_9];
	ld.param.u32 	%r48, [_Z26segmented_trab_gather_wmmaI13__nv_bfloat16S0_EvPKT_S3_PT0_PKlS7_PKfPKiiiiiiiff_param_10];
	ld.param.u32 	%r50, [_Z26segmented_trab_gather_wmmaI13__nv_bfloat16S0_EvPKT_S3_PT0_PKlS7_PKfPKiiiiiiiff_param_12];
	ld.param.f32 	%f51, [_Z26segmented_trab_gather_wmmaI13__nv_bfloat16S0_EvPKT_S3_PT0_PKlS7_PKfPKiiiiiiiff_param_13];
	ld.param.f32 	%f52, [_Z26segmented_trab_gather_wmmaI13__nv_bfloat16S0_EvPKT_S3_PT0_PKlS7_PKfPKiiiiiiiff_param_14];
	mov.u32 	%r51, %ntid.x;
	setp.ne.s32 	%p5, %r51, 32;
	@%p5 bra 	$L__BB3_78;
	mov.u32 	%r1, %tid.x;
	and.b32  	%r2, %r1, 31;
	mov.u32 	%r136, %ctaid.y;
	setp.ge.s32 	%p6, %r136, %r50;
	@%p6 bra 	$L__BB3_78;
	mov.u32 	%r52, %ctaid.z;
	shl.b32 	%r53, %r52, 4;
	mov.u32 	%r54, %ctaid.x;
	shl.b32 	%r55, %r54, 4;
	shl.b32 	%r56, %r1, 3;
	and.b32  	%r57, %r56, 120;
	mov.u32 	%r58, _ZZ26segmented_trab_gather_wmmaI13__nv_bfloat16S0_EvPKT_S3_PT0_PKlS7_PKfPKiiiiiiiffE9a_row_idx;
	add.s32 	%r4, %r58, %r57;
	cvt.s64.s32 	%rd1, %r45;
	cvt.s64.s32 	%rd2, %r47;
	shr.u32 	%r59, %r1, 1;
	and.b32  	%r60, %r59, 8;
	or.b32  	%r61, %r60, %r53;
	cvt.u64.u32 	%rd3, %r61;
	or.b32  	%r62, %r61, 7;
	setp.ge.s32 	%p1, %r62, %r47;
	and.b32  	%r63, %r1, 16;
	shl.b32 	%r64, %r1, 5;
	and.b32  	%r65, %r64, 480;
	or.b32  	%r66, %r65, %r63;
	mov.u32 	%r67, _ZZ26segmented_trab_gather_wmmaI13__nv_bfloat16S0_EvPKT_S3_PT0_PKlS7_PKfPKiiiiiiiffE5Asmem;
	add.s32 	%r5, %r67, %r66;
	mov.u32 	%r68, _ZZ26segmented_trab_gather_wmmaI13__nv_bfloat16S0_EvPKT_S3_PT0_PKlS7_PKfPKiiiiiiiffE9d_row_idx;
	add.s32 	%r6, %r68, %r57;
	cvt.s64.s32 	%rd4, %r46;
	cvt.s64.s32 	%rd5, %r48;
	or.b32  	%r69, %r60, %r55;
	cvt.u64.u32 	%rd6, %r69;
	or.b32  	%r7, %r69, 7;
	mov.u32 	%r70, _ZZ26segmented_trab_gather_wmmaI13__nv_bfloat16S0_EvPKT_S3_PT0_PKlS7_PKfPKiiiiiiiffE5Bsmem;
	add.s32 	%r8, %r70, %r66;
	shr.u32 	%r71, %r2, 1;
	and.b32  	%r72, %r56, 8;
	or.b32  	%r73, %r72, %r55;
	or.b32  	%r74, %r53, %r71;
	cvt.u64.u32 	%rd7, %r74;
	cvt.u64.u32 	%rd8, %r73;
	setp.neu.f32 	%p7, %f52, 0f00000000;
	setp.lt.s32 	%p8, %r73, %r48;
	and.b32  	%r75, %r64, 32;
	shl.b32 	%r76, %r71, 6;
	or.b32  	%r77, %r76, %r75;
	mov.u32 	%r78, _ZZ26segmented_trab_gather_wmmaI13__nv_bfloat16S0_EvPKT_S3_PT0_PKlS7_PKfPKiiiiiiiffE7OutTile;
	add.s32 	%r9, %r78, %r77;
	and.pred  	%p2, %p7, %p8;
	or.b32  	%r10, %r73, 1;
	or.b32  	%r11, %r73, 2;
	or.b32  	%r12, %r73, 3;
	or.b32  	%r13, %r73, 4;
	or.b32  	%r14, %r73, 5;
	or.b32  	%r15, %r73, 6;
	or.b32  	%r16, %r73, 7;
	setp.lt.s32 	%p9, %r16, %r48;
	and.pred  	%p3, %p7, %p9;
	or.b32  	%r79, %r2, 96;
	shr.u32 	%r80, %r79, 4;
	shl.b32 	%r17, %r80, 2;
	shl.b32 	%r81, %r80, 5;
	shl.b32 	%r82, %r1, 1;
	and.b32  	%r83, %r82, 30;
	or.b32  	%r84, %r81, %r83;
	add.s32 	%r18, %r70, %r84;
	or.b32  	%r85, %r2, 64;
	shr.u32 	%r86, %r85, 4;
	shl.b32 	%r19, %r86, 2;
	shl.b32 	%r87, %r86, 5;
	or.b32  	%r88, %r87, %r83;
	add.s32 	%r20, %r70, %r88;
	or.b32  	%r89, %r2, 32;
	shr.u32 	%r90, %r89, 4;
	shl.b32 	%r91, %r90, 5;
	or.b32  	%r92, %r91, %r83;
	add.s32 	%r21, %r70, %r92;
	shl.b32 	%r22, %r90, 2;
	shr.u32 	%r93, %r2, 4;
	shl.b32 	%r94, %r93, 5;
	or.b32  	%r95, %r94, %r83;
	add.s32 	%r23, %r70, %r95;
	shl.b32 	%r24, %r93, 2;
	cvta.to.global.u64 	%rd9, %rd31;
	cvta.to.global.u64 	%rd10, %rd27;
	cvta.to.global.u64 	%rd11, %rd28;
	cvta.to.global.u64 	%rd12, %rd29;
	cvta.to.global.u64 	%rd13, %rd30;
	not.pred 	%p27, %p2;
	not.pred 	%p53, %p3;
$L__BB3_3:
	mul.wide.s32 	%rd32, %r136, 4;
	add.s64 	%rd33, %rd9, %rd32;
	ld.global.nc.u32 	%r137, [%rd33];
	ld.global.nc.u32 	%r27, [%rd33+4];
	setp.le.s32 	%p10, %r27, %r137;
	@%p10 bra 	$L__BB3_77;
	ld.param.u32 	%r135, [_Z26segmented_trab_gather_wmmaI13__nv_bfloat16S0_EvPKT_S3_PT0_PKlS7_PKfPKiiiiiiiff_param_11];
	min.s32 	%r28, %r27, %r135;
	mov.f32 	%f99, 0f00000000;
	mov.f32 	%f100, %f99;
	mov.f32 	%f101, %f99;
	mov.f32 	%f102, %f99;
	mov.f32 	%f103, %f99;
	mov.f32 	%f104, %f99;
	mov.f32 	%f105, %f99;
	mov.f32 	%f106, %f99;
$L__BB3_5:
	setp.gt.u32 	%p11, %r2, 15;
	@%p11 bra 	$L__BB3_13;
	add.s32 	%r30, %r137, %r2;
	setp.ge.s32 	%p12, %r30, %r28;
	mov.b64 	%rd58, -1;
	@%p12 bra 	$L__BB3_8;
	mul.wide.s32 	%rd35, %r30, 8;
	add.s64 	%rd36, %rd11, %rd35;
	ld.global.nc.u64 	%rd58, [%rd36];
$L__BB3_8:
	shl.b32 	%r96, %r2, 3;
	mov.u32 	%r97, _ZZ26segmented_trab_gather_wmmaI13__nv_bfloat16S0_EvPKT_S3_PT0_PKlS7_PKfPKiiiiiiiffE9a_row_idx;
	add.s32 	%r98, %r97, %r96;
	st.shared.u64 	[%r98], %rd58;
	mov.b64 	%rd59, -1;
	@%p12 bra 	$L__BB3_10;
	mul.wide.s32 	%rd38, %r30, 8;
	add.s64 	%rd39, %rd12, %rd38;
	ld.global.nc.u64 	%rd59, [%rd39];
$L__BB3_10:
	mov.u32 	%r100, _ZZ26segmented_trab_gather_wmmaI13__nv_bfloat16S0_EvPKT_S3_PT0_PKlS7_PKfPKiiiiiiiffE9d_row_idx;
	add.s32 	%r101, %r100, %r96;
	st.shared.u64 	[%r101], %rd59;
	mov.f32 	%f107, 0f00000000;
	@%p12 bra 	$L__BB3_12;
	mul.wide.s32 	%rd40, %r30, 4;
	add.s64 	%rd41, %rd13, %rd40;
	ld.global.nc.f32 	%f107, [%rd41];
$L__BB3_12:
	shl.b32 	%r102, %r2, 2;
	mov.u32 	%r103, _ZZ26segmented_trab_gather_wmmaI13__nv_bfloat16S0_EvPKT_S3_PT0_PKlS7_PKfPKiiiiiiiffE8row_gate;
	add.s32 	%r104, %r103, %r102;
	st.shared.f32 	[%r104], %f107;
$L__BB3_13:
	bar.sync 	0;
	ld.shared.u64 	%rd18, [%r4];
	setp.lt.s64 	%p16, %rd18, 0;
	setp.ge.s64 	%p17, %rd18, %rd1;
	mov.pred 	%p64, -1;
	mov.b64 	%rd60, 0;
	or.pred  	%p18, %p16, %p17;
	@%p18 bra 	$L__BB3_15;
	mad.lo.s64 	%rd43, %rd18, %rd2, %rd3;
	shl.b64 	%rd44, %rd43, 1;
	add.s64 	%rd60, %rd25, %rd44;
	mov.pred 	%p64, %p1;
$L__BB3_15:
	@%p64 bra 	$L__BB3_17;
	// begin inline asm
	cp.async.cg.shared.global [%r5], [%rd60], 16;

	// end inline asm
	bra.uni 	$L__BB3_18;
$L__BB3_17:
	mov.b32 	%r106, 0;
	st.shared.v4.u32 	[%r5], {%r106, %r106, %r106, %r106};
$L__BB3_18:
	ld.shared.u64 	%rd21, [%r6];
	setp.lt.s64 	%p19, %rd21, 0;
	setp.ge.s64 	%p20, %rd21, %rd4;
	or.pred  	%p21, %p19, %p20;
	@%p21 bra 	$L__BB3_21;
	setp.ge.s32 	%p22, %r7, %r48;
	mad.lo.s64 	%rd22, %rd21, %rd5, %rd6;
	@%p22 bra 	$L__BB3_21;
	shl.b64 	%rd47, %rd22, 1;
	add.s64 	%rd46, %rd26, %rd47;
	// begin inline asm
	cp.async.cg.shared.global [%r8], [%rd46], 16;

	// end inline asm
	bra.uni 	$L__BB3_22;
$L__BB3_21:
	mov.b32 	%r107, 0;
	st.shared.v4.u32 	[%r8], {%r107, %r107, %r107, %r107};
$L__BB3_22:
	// begin inline asm
	cp.async.commit_group;

	// end inline asm
	// begin inline asm
	cp.async.wait_group 0;

	// end inline asm
	bar.sync 	0;
	mov.u32 	%r142, _ZZ26segmented_trab_gather_wmmaI13__nv_bfloat16S0_EvPKT_S3_PT0_PKlS7_PKfPKiiiiiiiffE8row_gate;
	mov.u32 	%r138, %r23;
	mov.u32 	%r139, %r21;
	mov.u32 	%r140, %r20;
	mov.u32 	%r141, %r18;
	mov.u32 	%r143, %r2;
$L__BB3_23:
	add.s32 	%r110, %r142, %r24;
	ld.shared.f32 	%f63, [%r110];
	ld.shared.u16 	%rs9, [%r138];
	// begin inline asm
	{ cvt.f32.bf16 %f55, %rs9;}

	// end inline asm
	mul.f32 	%f56, %f63, %f55;
	// begin inline asm
	{  cvt.rn.bf16.f32 %rs10, %f56;}

	// end inline asm
	st.shared.u16 	[%r138], %rs10;
	add.s32 	%r111, %r142, %r22;
	ld.shared.f32 	%f64, [%r111];
	ld.shared.u16 	%rs11, [%r139];
	// begin inline asm
	{ cvt.f32.bf16 %f57, %rs11;}

	// end inline asm
	mul.f32 	%f58, %f64, %f57;
	// begin inline asm
	{  cvt.rn.bf16.f32 %rs12, %f58;}

	// end inline asm
	st.shared.u16 	[%r139], %rs12;
	add.s32 	%r112, %r142, %r19;
	ld.shared.f32 	%f65, [%r112];
	ld.shared.u16 	%rs13, [%r140];
	// begin inline asm
	{ cvt.f32.bf16 %f59, %rs13;}

	// end inline asm
	mul.f32 	%f60, %f65, %f59;
	// begin inline asm
	{  cvt.rn.bf16.f32 %rs14, %f60;}

	// end inline asm
	st.shared.u16 	[%r140], %rs14;
	add.s32 	%r113, %r142, %r17;
	ld.shared.f32 	%f66, [%r113];
	ld.shared.u16 	%rs15, [%r141];
	// begin inline asm
	{ cvt.f32.bf16 %f61, %rs15;}

	// end inline asm
	mul.f32 	%f62, %f66, %f61;
	// begin inline asm
	{  cvt.rn.bf16.f32 %rs16, %f62;}

	// end inline asm
	st.shared.u16 	[%r141], %rs16;
	add.s32 	%r37, %r143, 128;
	add.s32 	%r142, %r142, 32;
	add.s32 	%r141, %r141, 256;
	add.s32 	%r140, %r140, 256;
	add.s32 	%r139, %r139, 256;
	add.s32 	%r138, %r138, 256;
	setp.lt.u32 	%p23, %r143, 128;
	mov.u32 	%r143, %r37;
	@%p23 bra 	$L__BB3_23;
	bar.sync 	0;
	mov.u32 	%r114, _ZZ26segmented_trab_gather_wmmaI13__nv_bfloat16S0_EvPKT_S3_PT0_PKlS7_PKfPKiiiiiiiffE5Asmem;
	cvt.u64.u32 	%rd48, %r114;
	cvta.shared.u64 	%rd49, %rd48;
	mov.b32 	%r115, 16;
	wmma.load.a.sync.aligned.col.m16n16k16.bf16 	{%r116, %r117, %r118, %r119}, [%rd49], %r115;
	mov.u32 	%r120, _ZZ26segmented_trab_gather_wmmaI13__nv_bfloat16S0_EvPKT_S3_PT0_PKlS7_PKfPKiiiiiiiffE5Bsmem;
	cvt.u64.u32 	%rd50, %r120;
	cvta.shared.u64 	%rd51, %rd50;
	wmma.load.b.sync.aligned.row.m16n16k16.bf16 	{%r121, %r122, %r123, %r124}, [%rd51], %r115;
	wmma.mma.sync.aligned.col.row.m16n16k16.f32.bf16.bf16.f32 {%f106, %f105, %f104, %f103, %f102, %f101, %f100, %f99}, {%r116, %r117, %r118, %r119}, {%r121, %r122, %r123, %r124}, {%f106, %f105, %f104, %f103, %f102, %f101, %f100, %f99};
	bar.sync 	0;
	add.s32 	%r137, %r137, 16;
	setp.lt.s32 	%p24, %r137, %r27;
	@%p24 bra 	$L__BB3_5;
	cvt.u32.u64 	%r125, %rd7;
	setp.ge.s32 	%p25, %r125, %r47;
	mov.u32 	%r126, _ZZ26segmented_trab_gather_wmmaI13__nv_bfloat16S0_EvPKT_S3_PT0_PKlS7_PKfPKiiiiiiiffE7OutTile;
	mov.b32 	%r127, 16;
	wmma.store.d.sync.aligned.row.m16n16k16.shared.f32 	[%r126], {%f106, %f105, %f104, %f103, %f102, %f101, %f100, %f99}, %r127;
	bar.sync 	0;
	@%p25 bra 	$L__BB3_76;
	cvt.u32.u64 	%r128, %rd8;
	setp.ge.s32 	%p26, %r128, %r48;
	cvt.s64.s32 	%rd52, %r136;
	mad.lo.s64 	%rd53, %rd52, %rd2, %rd7;
	mad.lo.s64 	%rd23, %rd53, %rd5, %rd8;
	mov.f32 	%f109, 0f00000000;
	@%p26 bra 	$L__BB3_28;
	ld.shared.f32 	%f68, [%r9];
	mul.f32 	%f109, %f51, %f68;
$L__BB3_28:
	shl.b64 	%rd54, %rd23, 1;
	add.s64 	%rd24, %rd10, %rd54;
	@%p27 bra 	$L__BB3_30;
	ld.global.u16 	%rs17, [%rd24];
	// begin inline asm
	{ cvt.f32.bf16 %f69, %rs17;}

	// end inline asm
	fma.rn.f32 	%f109, %f52, %f69, %f109;
$L__BB3_30:
	setp.ge.s32 	%p28, %r10, %r48;
	// begin inline asm
	{  cvt.rn.bf16.f32 %rs18, %f109;}

	// end inline asm
	mov.f32 	%f111, 0f00000000;
	@%p28 bra 	$L__BB3_32;
	ld.shared.f32 	%f72, [%r9+4];
	mul.f32 	%f111, %f51, %f72;
$L__BB3_32:
	setp.eq.f32 	%p29, %f52, 0f00000000;
	or.pred  	%p31, %p29, %p28;
	@%p31 bra 	$L__BB3_34;
	ld.global.u16 	%rs19, [%rd24+2];
	// begin inline asm
	{ cvt.f32.bf16 %f73, %rs19;}

	// end inline asm
	fma.rn.f32 	%f111, %f52, %f73, %f111;
$L__BB3_34:
	setp.ge.s32 	%p32, %r11, %r48;
	// begin inline asm
	{  cvt.rn.bf16.f32 %rs20, %f111;}

	// end inline asm
	mov.f32 	%f113, 0f00000000;
	@%p32 bra 	$L__BB3_36;
	ld.shared.f32 	%f76, [%r9+8];
	mul.f32 	%f113, %f51, %f76;
$L__BB3_36:
	or.pred  	%p35, %p29, %p32;
	@%p35 bra 	$L__BB3_38;
	ld.global.u16 	%rs21, [%rd24+4];
	// begin inline asm
	{ cvt.f32.bf16 %f77, %rs21;}

	// end inline asm
	fma.rn.f32 	%f113, %f52, %f77, %f113;
$L__BB3_38:
	setp.ge.s32 	%p36, %r12, %r48;
	// begin inline asm
	{  cvt.rn.bf16.f32 %rs22, %f113;}

	// end inline asm
	mov.f32 	%f115, 0f00000000;
	@%p36 bra 	$L__BB3_40;
	ld.shared.f32 	%f80, [%r9+12];
	mul.f32 	%f115, %f51, %f80;
$L__BB3_40:
	setp.eq.f32 	%p37, %f52, 0f00000000;
	or.pred  	%p39, %p37, %p36;
	@%p39 bra 	$L__BB3_42;
	ld.global.u16 	%rs23, [%rd24+6];
	// begin inline asm
	{ cvt.f32.bf16 %f81, %rs23;}

	// end inline asm
	fma.rn.f32 	%f115, %f52, %f81, %f115;
$L__BB3_42:
	setp.ge.s32 	%p40, %r13, %r48;
	// begin inline asm
	{  cvt.rn.bf16.f32 %rs24, %f115;}

	// end inline asm
	mov.f32 	%f117, 0f00000000;
	@%p40 bra 	$L__BB3_44;
	ld.shared.f32 	%f84, [%r9+16];
	mul.f32 	%f117, %f51, %f84;
$L__BB3_44:
	or.pred  	%p43, %p37, %p40;
	@%p43 bra 	$L__BB3_46;
	ld.global.u16 	%rs25, [%rd24+8];
	// begin inline asm
	{ cvt.f32.bf16 %f85, %rs25;}

	// end inline asm
	fma.rn.f32 	%f117, %f52, %f85, %f117;
$L__BB3_46:
	setp.ge.s32 	%p44, %r14, %r48;
	// begin inline asm
	{  cvt.rn.bf16.f32 %rs26, %f117;}

	// end inline asm
	mov.f32 	%f119, 0f00000000;
	@%p44 bra 	$L__BB3_48;
	ld.shared.f32 	%f88, [%r9+20];
	mul.f32 	%f119, %f51, %f88;
$L__BB3_48:
	setp.eq.f32 	%p45, %f52, 0f00000000;
	or.pred  	%p47, %p45, %p44;
	@%p47 bra 	$L__BB3_50;
	ld.global.u16 	%rs27, [%rd24+10];
	// begin inline asm
	{ cvt.f32.bf16 %f89, %rs27;}

	// end inline asm
	fma.rn.f32 	%f119, %f52, %f89, %f119;
$L__BB3_50:
	setp.ge.s32 	%p48, %r15, %r48;
	// begin inline asm
	{  cvt.rn.bf16.f32 %rs28, %f119;}

	// end inline asm
	mov.f32 	%f121, 0f00000000;
	@%p48 bra 	$L__BB3_52;
	ld.shared.f32 	%f92, [%r9+24];
	mul.f32 	%f121, %f51, %f92;
$L__BB3_52:
	or.pred  	%p51, %p45, %p48;
	@%p51 bra 	$L__BB3_54;
	ld.global.u16 	%rs29, [%rd24+12];
	// begin inline asm
	{ cvt.f32.bf16 %f93, %rs29;}

	// end inline asm
	fma.rn.f32 	%f121, %f52, %f93, %f121;
$L__BB3_54:
	setp.ge.s32 	%p52, %r16, %r48;
	// begin inline asm
	{  cvt.rn.bf16.f32 %rs30, %f121;}

	// end inline asm
	mov.f32 	%f123, 0f00000000;
	@%p52 bra 	$L__BB3_56;
	ld.shared.f32 	%f96, [%r9+28];
	mul.f32 	%f123, %f51, %f96;
$L__BB3_56:
	@%p53 bra 	$L__BB3_58;
	ld.global.u16 	%rs31, [%rd24+14];
	// begin inline asm
	{ cvt.f32.bf16 %f97, %rs31;}

	// end inline asm
	fma.rn.f32 	%f123, %f52, %f97, %f123;
$L__BB3_58:
	// begin inline asm
	{  cvt.rn.bf16.f32 %rs32, %f123;}

	// end inline asm
	add.s64 	%rd56, %rd27, %rd54;
	and.b64  	%rd57, %rd56, 15;
	setp.ne.s64 	%p54, %rd57, 0;
	@%p54 bra 	$L__BB3_60;
	mov.b32 	%r130, {%rs18, %rs20};
	mov.b32 	%r131, {%rs22, %rs24};
	mov.b32 	%r132, {%rs30, %rs32};
	mov.b32 	%r133, {%rs26, %rs28};
	st.global.v4.u32 	[%rd24], {%r130, %r131, %r133, %r132};
	bra.uni 	$L__BB3_76;
$L__BB3_60:
	cvt.u32.u64 	%r129, %rd8;
	setp.ge.s32 	%p55, %r129, %r48;
	@%p55 bra 	$L__BB3_62;
	st.global.u16 	[%rd24], %rs18;
$L__BB3_62:
	setp.ge.s32 	%p56, %r10, %r48;
	@%p56 bra 	$L__BB3_64;
	st.global.u16 	[%rd24+2], %rs20;
$L__BB3_64:
	setp.ge.s32 	%p57, %r11, %r48;
	@%p57 bra 	$L__BB3_66;
	st.global.u16 	[%rd24+4], %rs22;
$L__BB3_66:
	setp.ge.s32 	%p58, %r12, %r48;
	@%p58 bra 	$L__BB3_68;
	st.global.u16 	[%rd24+6], %rs24;
$L__BB3_68:
	setp.ge.s32 	%p59, %r13, %r48;
	@%p59 bra 	$L__BB3_70;
	st.global.u16 	[%rd24+8], %rs26;
$L__BB3_70:
	setp.ge.s32 	%p60, %r14, %r48;
	@%p60 bra 	$L__BB3_72;
	st.global.u16 	[%rd24+10], %rs28;
$L__BB3_72:
	setp.ge.s32 	%p61, %r15, %r48;
	@%p61 bra 	$L__BB3_74;
	st.global.u16 	[%rd24+12], %rs30;
$L__BB3_74:
	setp.ge.s32 	%p62, %r16, %r48;
	@%p62 bra 	$L__BB3_76;
	st.global.u16 	[%rd24+14], %rs32;
$L__BB3_76:
	bar.sync 	0;
$L__BB3_77:
	mov.u32 	%r134, %nctaid.y;
	add.s32 	%r136, %r136, %r134;
	setp.lt.s32 	%p63, %r136, %r50;
	@%p63 bra 	$L__BB3_3;
$L__BB3_78:
	ret;

}


// ===== COMPILED SASS (sm_100) =====

	.target	sm_100

	.elftype	@"ET_EXEC"


//--------------------- .note.nv.tkinfo           --------------------------
	.section	.note.nv.tkinfo,"",@"SHT_NOTE"
	.sectionflags	@"SHF_NOTE_NV_TKINFO"
	.tkinfo
        /*0018*/ 	.word	0x00000002
        /*0030*/ 	.string	""
        /*0030*/ 	.string	"ptxas"
        /*0030*/ 	.string	"Cuda compilation tools, release 13.0, V13.0.88"
        /*0030*/ 	.string	"Build cuda_13.0.r13.0/compiler.36424714_0"
        /*0030*/ 	.string	"-arch sm_100 -m 64 "



//--------------------- .note.nv.cuinfo           --------------------------
	.section	.note.nv.cuinfo,"",@"SHT_NOTE"
	.sectionflags	@"SHF_NOTE_NV_CUINFO"
        /*0018*/ 	.short	0x0002
        /*001a*/ 	.short	0x0064
        /*001c*/ 	.short	0x0082
	.zero		2


//--------------------- .nv.info                  --------------------------
	.section	.nv.info,"",@"SHT_CUDA_INFO"
	.align	4


	//----- nvinfo : EIATTR_REGCOUNT
	.align		4
        /*0000*/ 	.byte	0x04, 0x2f
        /*0002*/ 	.short	(.L_1 - .L_0)
	.align		4
.L_0:
        /*0004*/ 	.word	index@(_Z26segmented_trab_gather_wmmaI6__halffEvPKT_S3_PT0_PKlS7_PKfPKiiiiiiiff)
        /*0008*/ 	.word	0x0000002c


	//----- nvinfo : EIATTR_FRAME_SIZE
	.align		4
.L_1:
        /*000c*/ 	.byte	0x04, 0x11
        /*000e*/ 	.short	(.L_3 - .L_2)
	.align		4
.L_2:
        /*0010*/ 	.word	index@(_Z26segmented_trab_gather_wmmaI6__halffEvPKT_S3_PT0_PKlS7_PKfPKiiiiiiiff)
        /*0014*/ 	.word	0x00000000


	//----- nvinfo : EIATTR_REGCOUNT
	.align		4
.L_3:
        /*0018*/ 	.byte	0x04, 0x2f
        /*001a*/ 	.short	(.L_5 - .L_4)
	.align		4
.L_4:
        /*001c*/ 	.word	index@(_Z26segmented_trab_gather_wmmaI6__halfS0_EvPKT_S3_PT0_PKlS7_PKfPKiiiiiiiff)
        /*0020*/ 	.word	0x0000002f


	//----- nvinfo : EIATTR_FRAME_SIZE
	.align		4
.L_5:
        /*0024*/ 	.byte	0x04, 0x11
        /*0026*/ 	.short	(.L_7 - .L_6)
	.align		4
.L_6:
        /*0028*/ 	.word	index@(_Z26segmented_trab_gather_wmmaI6__halfS0_EvPKT_S3_PT0_PKlS7_PKfPKiiiiiiiff)
        /*002c*/ 	.word	0x00000000


	//----- nvinfo : EIATTR_REGCOUNT
	.align		4
.L_7:
        /*0030*/ 	.byte	0x04, 0x2f
        /*0032*/ 	.short	(.L_9 - .L_8)
	.align		4
.L_8:
        /*0034*/ 	.word	index@(_Z26segmented_trab_gather_wmmaI13__nv_bfloat16fEvPKT_S3_PT0_PKlS7_PKfPKiiiiiiiff)
        /*0038*/ 	.word	0x00000028


	//----- nvinfo : EIATTR_FRAME_SIZE
	.align		4
.L_9:
        /*003c*/ 	.byte	0x04, 0x11
        /*003e*/ 	.short	(.L_11 - .L_10)
	.align		4
.L_10:
        /*0040*/ 	.word	index@(_Z26segmented_trab_gather_wmmaI13__nv_bfloat16fEvPKT_S3_PT0_PKlS7_PKfPKiiiiiiiff)
        /*0044*/ 	.word	0x00000000


	//----- nvinfo : EIATTR_REGCOUNT
	.align		4
.L_11:
        /*0048*/ 	.byte	0x04, 0x2f
        /*004a*/ 	.short	(.L_13 - .L_12)
	.align		4
.L_12:
        /*004c*/ 	.word	index@(_Z26segmented_trab_gather_wmmaI13__nv_bfloat16S0_EvPKT_S3_PT0_PKlS7_PKfPKiiiiiiiff)
        /*0050*/ 	.word	0x00000030


	//----- nvinfo : EIATTR_FRAME_SIZE
	.align		4
.L_13:
        /*0054*/ 	.byte	0x04, 0x11
        /*0056*/ 	.short	(.L_15 - .L_14)
	.align		4
.L_14:
        /*0058*/ 	.word	index@(_Z26segmented_trab_gather_wmmaI13__nv_bfloat16S0_EvPKT_S3_PT0_PKlS7_PKfPKiiiiiiiff)
        /*005c*/ 	.word	0x00000000


	//----- nvinfo : EIATTR_MIN_STACK_SIZE
	.align		4
.L_15:
        /*0060*/ 	.byte	0x04, 0x12
        /*0062*/ 	.short	(.L_17 - .L_16)
	.align		4
.L_16:
        /*0064*/ 	.word	index@(_Z26segmented_trab_gather_wmmaI13__nv_bfloat16S0_EvPKT_S3_PT0_PKlS7_PKfPKiiiiiiiff)
        /*0068*/ 	.word	0x00000000


	//----- nvinfo : EIATTR_MIN_STACK_SIZE
	.align		4
.L_17:
        /*006c*/ 	.byte	0x04, 0x12
        /*006e*/ 	.short	(.L_19 - .L_18)
	.align		4
.L_18:
        /*0070*/ 	.word	index@(_Z26segmented_trab_gather_wmmaI13__nv_bfloat16fEvPKT_S3_PT0_PKlS7_PKfPKiiiiiiiff)
        /*0074*/ 	.word	0x00000000


	//----- nvinfo : EIATTR_MIN_STACK_SIZE
	.align		4
.L_19:
        /*0078*/ 	.byte	0x04, 0x12
        /*007a*/ 	.short	(.L_21 - .L_20)
	.align		4
.L_20:
        /*007c*/ 	.word	index@(_Z26segmented_trab_gather_wmmaI6__halfS0_EvPKT_S3_PT0_PKlS7_PKfPKiiiiiiiff)
        /*0080*/ 	.word	0x00000000


	//----- nvinfo : EIATTR_MIN_STACK_SIZE
	.align		4
.L_21:
        /*0084*/ 	.byte	0x04, 0x12
        /*0086*/ 	.short	(.L_23 - .L_22)
	.align		4
.L_22:
        /*0088*/ 	.word	index@(_Z26segmented_trab_gather_wmmaI6__halffEvPKT_S3_PT0_PKlS7_PKfPKiiiiiiiff)
        /*008c*/ 	.word	0x00000000
.L_23:


//--------------------- .nv.compat                --------------------------
	.section	.nv.compat,"",@"SHT_CUDA_COMPAT_INFO"
	.align	4
        /*0000*/ 	.byte	0x02, 0x09, 0x00, 0x00, 0x02, 0x02, 0x01, 0x00, 0x02, 0x05, 0x05, 0x00, 0x03, 0x07, 0x01, 0x01
        /*0010*/ 	.byte	0x02, 0x03, 0x00, 0x00, 0x02, 0x06, 0x01, 0x00, 0x04, 0x0b, 0x08, 0x00, 0x09, 0x00, 0x00, 0x00
        /*0020*/ 	.byte	0x00, 0x00, 0x00, 0x00


//--------------------- .nv.info._Z26segmented_trab_gather_wmmaI13__nv_bfloat16S0_EvPKT_S3_PT0_PKlS7_PKfPKiiiiiiiff --------------------------
	.section	.nv.info._Z26segmented_trab_gather_wmmaI13__nv_bfloat16S0_EvPKT_S3_PT0_PKlS7_PKfPKiiiiiiiff,"",@"SHT_CUDA_INFO"
	.sectionflags	@""
	.align	4


	//----- nvinfo : EIATTR_CUDA_API_VERSION
	.align		4
        /*0000*/ 	.byte	0x04, 0x37
        /*0002*/ 	.short	(.L_25 - .L_24)
.L_24:
        /*0004*/ 	.word	0x00000082


	//----- nvinfo : EIATTR_KPARAM_INFO
	.align		4
.L_25:
        /*0008*/ 	.byte	0x04, 0x17
        /*000a*/ 	.short	(.L_27 - .L_26)
.L_26:
        /*000c*/ 	.word	0x00000000
        /*0010*/ 	.short	0x000e
        /*0012*/ 	.short	0x0054
        /*0014*/ 	.byte	0x00, 0xf0, 0x11, 0x00


	//----- nvinfo : EIATTR_KPARAM_INFO
	.align		4
.L_27:
        /*0018*/ 	.byte	0x04, 0x17
        /*001a*/ 	.short	(.L_29 - .L_28)
.L_28:
        /*001c*/ 	.word	0x00000000
        /*0020*/ 	.short	0x000d
        /*0022*/ 	.short	0x0050
        /*0024*/ 	.byte	0x00, 0xf0, 0x11, 0x00


	//----- nvinfo : EIATTR_KPARAM_INFO
	.align		4
.L_29:
        /*0028*/ 	.byte	0x04, 0x17
        /*002a*/ 	.short	(.L_31 - .L_30)
.L_30:
        /*002c*/ 	.word	0x00000000
        /*0030*/ 	.short	0x000c
        /*0032*/ 	.short	0x004c
        /*0034*/ 	.byte	0x00, 0xf0, 0x11, 0x00


	//----- nvinfo : EIATTR_KPARAM_INFO
	.align		4
.L_31:
        /*0038*/ 	.byte	0x04, 0x17
        /*003a*/ 	.short	(.L_33 - .L_32)
.L_32:
        /*003c*/ 	.word	0x00000000
        /*0040*/ 	.short	0x000b
        /*0042*/ 	.short	0x0048
        /*0044*/ 	.byte	0x00, 0xf0, 0x11, 0x00


	//----- nvinfo : EIATTR_KPARAM_INFO
	.align		4
.L_33:
        /*0048*/ 	.byte	0x04, 0x17
        /*004a*/ 	.short	(.L_35 - .L_34)
.L_34:
        /*004c*/ 	.word	0x00000000
        /*0050*/ 	.short	0x000a
        /*0052*/ 	.short	0x0044
        /*0054*/ 	.byte	0x00, 0xf0, 0x11, 0x00


	//----- nvinfo : EIATTR_KPARAM_INFO
	.align		4
.L_35:
        /*0058*/ 	.byte	0x04, 0x17
        /*005a*/ 	.short	(.L_37 - .L_36)
.L_36:
        /*005c*/ 	.word	0x00000000
        /*0060*/ 	.short	0x0009
        /*0062*/ 	.short	0x0040
        /*0064*/ 	.byte	0x00, 0xf0, 0x11, 0x00


	//----- nvinfo : EIATTR_KPARAM_INFO
	.align		4
.L_37:
        /*0068*/ 	.byte	0x04, 0x17
        /*006a*/ 	.short	(.L_39 - .L_38)
.L_38:
        /*006c*/ 	.word	0x00000000
        /*0070*/ 	.short	0x0008
        /*0072*/ 	.short	0x003c
        /*0074*/ 	.byte	0x00, 0xf0, 0x11, 0x00


	//----- nvinfo : EIATTR_KPARAM_INFO
	.align		4
.L_39:
        /*0078*/ 	.byte	0x04, 0x17
        /*007a*/ 	.short	(.L_41 - .L_40)
.L_40:
        /*007c*/ 	.word	0x00000000
        /*0080*/ 	.short	0x0007
        /*0082*/ 	.short	0x0038
        /*0084*/ 	.byte	0x00, 0xf0, 0x11, 0x00


	//----- nvinfo : EIATTR_KPARAM_INFO
	.align		4
.L_41:
        /*0088*/ 	.byte	0x04, 0x17
        /*008a*/ 	.short	(.L_43 - .L_42)
.L_42:
        /*008c*/ 	.word	0x00000000
        /*0090*/ 	.short	0x0006
        /*0092*/ 	.short	0x0030
        /*0094*/ 	.byte	0x00, 0xf5, 0x21, 0x00


	//----- nvinfo : EIATTR_KPARAM_INFO
	.align		4
.L_43:
        /*0098*/ 	.byte	0x04, 0x17
        /*009a*/ 	.short	(.L_45 - .L_44)
.L_44:
        /*009c*/ 	.word	0x00000000
        /*00a0*/ 	.short	0x0005
        /*00a2*/ 	.short	0x0028
        /*00a4*/ 	.byte	0x00, 0xf5, 0x21, 0x00


	//----- nvinfo : EIATTR_KPARAM_INFO
	.align		4
.L_45:
        /*00a8*/ 	.byte	0x04, 0x17
        /*00aa*/ 	.short	(.L_47 - .L_46)
.L_46:
        /*00ac*/ 	.word	0x00000000
        /*00b0*/ 	.short	0x0004
        /*00b2*/ 	.short	0x0020
        /*00b4*/ 	.byte	0x00, 0xf5, 0x21, 0x00


	//----- nvinfo : EIATTR_KPARAM_INFO
	.align		4
.L_47:
        /*00b8*/ 	.byte	0x04, 0x17
        /*00ba*/ 	.short	(.L_49 - .L_48)
.L_48:
        /*00bc*/ 	.word	0x00000000
        /*00c0*/ 	.short	0x0003
        /*00c2*/ 	.short	0x0018
        /*00c4*/ 	.byte	0x00, 0xf5, 0x21, 0x00


	//----- nvinfo : EIATTR_KPARAM_INFO
	.align		4
.L_49:
        /*00c8*/ 	.byte	0x04, 0x17
        /*00ca*/ 	.short	(.L_51 - .L_50)
.L_50:
        /*00cc*/ 	.word	0x00000000
        /*00d0*/ 	.short	0x0002
        /*00d2*/ 	.short	0x0010
        /*00d4*/ 	.byte	0x00, 0xf5, 0x21, 0x00


	//----- nvinfo : EIATTR_KPARAM_INFO
	.align		4
.L_51:
        /*00d8*/ 	.byte	0x04, 0x17
        /*00da*/ 	.short	(.L_53 - .L_52)
.L_52:
        /*00dc*/ 	.word	0x00000000
        /*00e0*/ 	.short	0x0001
        /*00e2*/ 	.short	0x0008
        /*00e4*/ 	.byte	0x00, 0xf5, 0x21, 0x00


	//----- nvinfo : EIATTR_KPARAM_INFO
	.align		4
.L_53:
        /*00e8*/ 	.byte	0x04, 0x17
        /*00ea*/ 	.short	(.L_55 - .L_54)
.L_54:
        /*00ec*/ 	.word	0x00000000
        /*00f0*/ 	.short	0x0000
        /*00f2*/ 	.short	0x0000
        /*00f4*/ 	.byte	0x00, 0xf5, 0x21, 0x00


	//----- nvinfo : EIATTR_SPARSE_MMA_MASK
	.align		4
.L_55:
        /*00f8*/ 	.byte	0x03, 0x50
        /*00fa*/ 	.short	0x0000


	//----- nvinfo : EIATTR_WMMA_USED
	.align		4
        /*00fc*/ 	.byte	0x01, 0x2b
	.zero		2


	//----- nvinfo : EIATTR_MAXREG_COUNT
	.align		4
        /*0100*/ 	.byte	0x03, 0x1b
        /*0102*/ 	.short	0x00ff


	//----- nvinfo : EIATTR_NUM_BARRIERS
	.align		4
        /*0104*/ 	.byte	0x02, 0x4c
        /*0106*/ 	.byte	0x01
	.zero		1


	//----- nvinfo : EIATTR_MERCURY_ISA_VERSION
	.align		4
        /*0108*/ 	.byte	0x03, 0x5f
        /*010a*/ 	.short	0x0101


	//----- nvinfo : EIATTR_VRC_CTA_INIT_COUNT
	.align		4
        /*010c*/ 	.byte	0x02, 0x4a
	.zero		1
	.zero		1


	//----- nvinfo : EIATTR_EXIT_INSTR_OFFSETS
	.align		4
        /*0110*/ 	.byte	0x04, 0x1c
        /*0112*/ 	.short	(.L_57 - .L_56)


	//   ....[0]....
.L_56:
        /*0114*/ 	.word	0x00000030


	//   ....[1]....
        /*0118*/ 	.word	0x00000070


	//   ....[2]....
        /*011c*/ 	.word	0x00001bb0


	//----- nvinfo : EIATTR_CRS_STACK_SIZE
	.align		4
.L_57:
        /*0120*/ 	.byte	0x04, 0x1e
        /*0122*/ 	.short	(.L_59 - .L_58)
.L_58:
        /*0124*/ 	.word	0x00000000


	//----- nvinfo : EIATTR_CBANK_PARAM_SIZE
	.align		4
.L_59:
        /*0128*/ 	.byte	0x03, 0x19
        /*012a*/ 	.short	0x0058


	//----- nvinfo : EIATTR_PARAM_CBANK
	.align		4
        /*012c*/ 	.byte	0x04, 0x0a
        /*012e*/ 	.short	(.L_61 - .L_60)
	.align		4
.L_60:
        /*0130*/ 	.word	index@(.nv.constant0._Z26segmented_trab_gather_wmmaI13__nv_bfloat16S0_EvPKT_S3_PT0_PKlS7_PKfPKiiiiiiiff)
        /*0134*/ 	.short	0x0380
        /*0136*/ 	.short	0x0058


	//----- nvinfo : EIATTR_SW_WAR
	.align		4
.L_61:
        /*0138*/ 	.byte	0x04, 0x36
        /*013a*/ 	.short	(.L_63 - .L_62)
.L_62:
        /*013c*/ 	.word	0x00000008
.L_63:


//--------------------- .nv.info._Z26segmented_trab_gather_wmmaI13__nv_bfloat16fEvPKT_S3_PT0_PKlS7_PKfPKiiiiiiiff --------------------------
	.section	.nv.info._Z26segmented_trab_gather_wmmaI13__nv_bfloat16fEvPKT_S3_PT0_PKlS7_PKfPKiiiiiiiff,"",@"SHT_CUDA_INFO"
	.sectionflags	@""
	.align	4


	//----- nvinfo : EIATTR_CUDA_API_VERSION
	.align		4
        /*0000*/ 	.byte	0x04, 0x37
        /*0002*/ 	.short	(.L_65 - .L_64)
.L_64:
        /*0004*/ 	.word	0x00000082


	//----- nvinfo : EIATTR_KPARAM_INFO
	.align		4
.L_65:
        /*0008*/ 	.byte	0x04, 0x17
        /*000a*/ 	.short	(.L_67 - .L_66)
.L_66:
        /*000c*/ 	.word	0x00000000
        /*0010*/ 	.short	0x000e
        /*0012*/ 	.short	0x0054
        /*0014*/ 	.byte	0x00, 0xf0, 0x11, 0x00


	//----- nvinfo : EIATTR_KPARAM_INFO
	.align		4
.L_67:
        /*0018*/ 	.byte	0x04, 0x17
        /*001a*/ 	.short	(.L_69 - .L_68)
.L_68:
        /*001c*/ 	.word	0x00000000
        /*0020*/ 	.short	0x000d
        /*0022*/ 	.short	0x0050
        /*0024*/ 	.byte	0x00, 0xf0, 0x11, 0x00


	//----- nvinfo : EIATTR_KPARAM_INFO
	.align		4
.L_69:
        /*0028*/ 	.byte	0x04, 0x17
        /*002a*/ 	.short	(.L_71 - .L_70)
.L_70:
        /*002c*/ 	.word	0x00000000
        /*0030*/ 	.short	0x000c
        /*0032*/ 	.short	0x004c
        /*0034*/ 	.byte	0x00, 0xf0, 0x11, 0x00


	//----- nvinfo : EIATTR_KPARAM_INFO
	.align		4
.L_71:
        /*0038*/ 	.byte	0x04, 0x17
        /*003a*/ 	.short	(.L_73 - .L_72)
.L_72:
        /*003c*/ 	.word	0x00000000
        /*0040*/ 	.short	0x000b
        /*0042*/ 	.short	0x0048
        /*0044*/ 	.byte	0x00, 0xf0, 0x11, 0x00


	//----- nvinfo : EIATTR_KPARAM_INFO
	.align		4
.L_73:
        /*0048*/ 	.byte	0x04, 0x17
        /*004a*/ 	.short	(.L_75 - .L_74)
.L_74:
        /*004c*/ 	.word	0x00000000
        /*0050*/ 	.short	0x000a
        /*0052*/ 	.short	0x0044
        /*0054*/ 	.byte	0x00, 0xf0, 0x11, 0x00


	//----- nvinfo : EIATTR_KPARAM_INFO
	.align		4
.L_75:
        /*0058*/ 	.byte	0x04, 0x17
        /*005a*/ 	.short	(.L_77 - .L_76)
.L_76:
        /*005c*/ 	.word	0x00000000
        /*0060*/ 	.short	0x0009
        /*0062*/ 	.short	0x0040
        /*0064*/ 	.byte	0x00, 0xf0, 0x11, 0x00


	//----- nvinfo : EIATTR_KPARAM_INFO
	.align		4
.L_77:
        /*0068*/ 	.byte	0x04, 0x17
        /*006a*/ 	.short	(.L_79 - .L_78)
.L_78:
        /*006c*/ 	.word	0x00000000
        /*0070*/ 	.short	0x0008
        /*0072*/ 	.short	0x003c
        /*0074*/ 	.byte	0x00, 0xf0, 0x11, 0x00


	//----- nvinfo : EIATTR_KPARAM_INFO
	.align		4
.L_79:
        /*0078*/ 	.byte	0x04, 0x17
        /*007a*/ 	.short	(.L_81 - .L_80)
.L_80:
        /*007c*/ 	.word	0x00000000
        /*0080*/ 	.short	0x0007
        /*0082*/ 	.short	0x0038
        /*0084*/ 	.byte	0x00, 0xf0, 0x11, 0x00


	//----- nvinfo : EIATTR_KPARAM_INFO
	.align		4
.L_81:
        /*0088*/ 	.byte	0x04, 0x17
        /*008a*/ 	.short	(.L_83 - .L_82)
.L_82:
        /*008c*/ 	.word	0x00000000
        /*0090*/ 	.short	0x0006
        /*0092*/ 	.short	0x0030
        /*0094*/ 	.byte	0x00, 0xf5, 0x21, 0x00


	//----- nvinfo : EIATTR_KPARAM_INFO
	.align		4
.L_83:
        /*0098*/ 	.byte	0x04, 0x17
        /*009a*/ 	.short	(.L_85 - .L_84)
.L_84:
        /*009c*/ 	.word	0x00000000
        /*00a0*/ 	.short	0x0005
        /*00a2*/ 	.short	0x0028
        /*00a4*/ 	.byte	0x00, 0xf5, 0x21, 0x00


	//----- nvinfo : EIATTR_KPARAM_INFO
	.align		4
.L_85:
        /*00a8*/ 	.byte	0x04, 0x17
        /*00aa*/ 	.short	(.L_87 - .L_86)
.L_86:
        /*00ac*/ 	.word	0x00000000
        /*00b0*/ 	.short	0x0004
        /*00b2*/ 	.short	0x0020
        /*00b4*/ 	.byte	0x00, 0xf5, 0x21, 0x00


	//----- nvinfo : EIATTR_KPARAM_INFO
	.align		4
.L_87:
        /*00b8*/ 	.byte	0x04, 0x17
        /*00ba*/ 	.short	(.L_89 - .L_88)
.L_88:
        /*00bc*/ 	.word	0x00000000
        /*00c0*/ 	.short	0x0003
        /*00c2*/ 	.short	0x0018
        /*00c4*/ 	.byte	0x00, 0xf5, 0x21, 0x00


	//----- nvinfo : EIATTR_KPARAM_INFO
	.align		4
.L_89:
        /*00c8*/ 	.byte	0x04, 0x17
        /*00ca*/ 	.short	(.L_91 - .L_90)
.L_90:
        /*00cc*/ 	.word	0x00000000
        /*00d0*/ 	.short	0x0002
        /*00d2*/ 	.short	0x0010
        /*00d4*/ 	.byte	0x00, 0xf5, 0x21, 0x00


	//----- nvinfo : EIATTR_KPARAM_INFO
	.align		4
.L_91:
        /*00d8*/ 	.byte	0x04, 0x17
        /*00da*/ 	.short	(.L_93 - .L_92)
.L_92:
        /*00dc*/ 	.word	0x00000000
        /*00e0*/ 	.short	0x0001
        /*00e2*/ 	.short	0x0008
        /*00e4*/ 	.byte	0x00, 0xf5, 0x21, 0x00


	//----- nvinfo : EIATTR_KPARAM_INFO
	.align		4
.L_93:
        /*00e8*/ 	.byte	0x04, 0x17
        /*00ea*/ 	.short	(.L_95 - .L_94)
.L_94:
        /*00ec*/ 	.word	0x00000000
        /*00f0*/ 	.short	0x0000
        /*00f2*/ 	.short	0x0000
        /*00f4*/ 	.byte	0x00, 0xf5, 0x21, 0x00


	//----- nvinfo : EIATTR_SPARSE_MMA_MASK
	.align		4
.L_95:
        /*00f8*/ 	.byte	0x03, 0x50
        /*00fa*/ 	.short	0x0000


	//----- nvinfo : EIATTR_WMMA_USED
	.align		4
        /*00fc*/ 	.byte	0x01, 0x2b
	.zero		2


	//----- nvinfo : EIATTR_MAXREG_COUNT
	.align		4
        /*0100*/ 	.byte	0x03, 0x1b
        /*0102*/ 	.short	0x00ff


	//----- nvinfo : EIATTR_NUM_BARRIERS
	.align		4
        /*0104*/ 	.byte	0x02, 0x4c
        /*0106*/ 	.byte	0x01
	.zero		1


	//----- nvinfo : EIATTR_MERCURY_ISA_VERSION
	.align		4
        /*0108*/ 	.byte	0x03, 0x5f
        /*010a*/ 	.short	0x0101


	//----- nvinfo : EIATTR_VRC_CTA_INIT_COUNT
	.align		4
        /*010c*/ 	.byte	0x02, 0x4a
	.zero		1
	.zero		1


	//----- nvinfo : EIATTR_EXIT_INSTR_OFFSETS
	.align		4
        /*0110*/ 	.byte	0x04, 0x1c
        /*0112*/ 	.short	(.L_97 - .L_96)


	//   ....[0]....
.L_96:
        /*0114*/ 	.word	0x00000030


	//   ....[1]....
        /*0118*/ 	.word	0x00000070


	//   ....[2]....
        /*011c*/ 	.word	0x00001c30


	//----- nvinfo : EIATTR_CRS_STACK_SIZE
	.align		4
.L_97:
        /*0120*/ 	.byte	0x04, 0x1e
        /*0122*/ 	.short	(.L_99 - .L_98)
.L_98:
        /*0124*/ 	.word	0x00000000


	//----- nvinfo : EIATTR_CBANK_PARAM_SIZE
	.align		4
.L_99:
        /*0128*/ 	.byte	0x03, 0x19
        /*012a*/ 	.short	0x0058


	//----- nvinfo : EIATTR_PARAM_CBANK
	.align		4
        /*012c*/ 	.byte	0x04, 0x0a
        /*012e*/ 	.short	(.L_101 - .L_100)
	.align		4
.L_100:
        /*0130*/ 	.word	index@(.nv.constant0._Z26segmented_trab_gather_wmmaI13__nv_bfloat16fEvPKT_S3_PT0_PKlS7_PKfPKiiiiiiiff)
        /*0134*/ 	.short	0x0380
        /*0136*/ 	.short	0x0058


	//----- nvinfo : EIATTR_SW_WAR
	.align		4
.L_101:
        /*0138*/ 	.byte	0x04, 0x36
        /*013a*/ 	.short	(.L_103 - .L_102)
.L_102:
        /*013c*/ 	.word	0x00000008
.L_103:


//--------------------- .nv.info._Z26segmented_trab_gather_wmmaI6__halfS0_EvPKT_S3_PT0_PKlS7_PKfPKiiiiiiiff --------------------------
	.section	.nv.info._Z26segmented_trab_gather_wmmaI6__halfS0_EvPKT_S3_PT0_PKlS7_PKfPKiiiiiiiff,"",@"SHT_CUDA_INFO"
	.sectionflags	@""
	.align	4


	//----- nvinfo : EIATTR_CUDA_API_VERSION
	.align		4
        /*0000*/ 	.byte	0x04, 0x37
        /*0002*/ 	.short	(.L_105 - .L_104)
.L_104:
        /*0004*/ 	.word	0x00000082


	//----- nvinfo : EIATTR_KPARAM_INFO
	.align		4
.L_105:
        /*0008*/ 	.byte	0x04, 0x17
        /*000a*/ 	.short	(.L_107 - .L_106)
.L_106:
        /*000c*/ 	.word	0x00000000
        /*0010*/ 	.short	0x000e
        /*0012*/ 	.short	0x0054
        /*0014*/ 	.byte	0x00, 0xf0, 0x11, 0x00


	//----- nvinfo : EIATTR_KPARAM_INFO
	.align		4
.L_107:
        /*0018*/ 	.byte	0x04, 0x17
        /*001a*/ 	.short	(.L_109 - .L_108)
.L_108:
        /*001c*/ 	.word	0x00000000
        /*0020*/ 	.short	0x000d
        /*0022*/ 	.short	0x0050
        /*0024*/ 	.byte	0x00, 0xf0, 0x11, 0x00


	//----- nvinfo : EIATTR_KPARAM_INFO
	.align		4
.L_109:
        /*0028*/ 	.byte	0x04, 0x17
        /*002a*/ 	.short	(.L_111 - .L_110)
.L_110:
        /*002c*/ 	.word	0x00000000
        /*0030*/ 	.short	0x000c
        /*0032*/ 	.short	0x004c
        /*0034*/ 	.byte	0x00, 0xf0, 0x11, 0x00


	//----- nvinfo : EIATTR_KPARAM_INFO
	.align		4
.L_111:
        /*0038*/ 	.byte	0x04, 0x17
        /*003a*/ 	.short	(.L_113 - .L_112)
.L_112:
        /*003c*/ 	.word	0x00000000
        /*0040*/ 	.short	0x000b
        /*0042*/ 	.short	0x0048
        /*0044*/ 	.byte	0x00, 0xf0, 0x11, 0x00


	//----- nvinfo : EIATTR_KPARAM_INFO
	.align		4
.L_113:
        /*0048*/ 	.byte	0x04, 0x17
        /*004a*/ 	.short	(.L_115 - .L_114)
.L_114:
        /*004c*/ 	.word	0x00000000
        /*0050*/ 	.short	0x000a
        /*0052*/ 	.short	0x0044
        /*0054*/ 	.byte	0x00, 0xf0, 0x11, 0x00


	//----- nvinfo : EIATTR_KPARAM_INFO
	.align		4
.L_115:
        /*0058*/ 	.byte	0x04, 0x17
        /*005a*/ 	.short	(.L_117 - .L_116)
.L_116:
        /*005c*/ 	.word	0x00000000
        /*0060*/ 	.short	0x0009
        /*0062*/ 	.short	0x0040
        /*0064*/ 	.byte	0x00, 0xf0, 0x11, 0x00


	//----- nvinfo : EIATTR_KPARAM_INFO
	.align		4
.L_117:
        /*0068*/ 	.byte	0x04, 0x17
        /*006a*/ 	.short	(.L_119 - .L_118)
.L_118:
        /*006c*/ 	.word	0x00000000
        /*0070*/ 	.short	0x0008
        /*0072*/ 	.short	0x003c
        /*0074*/ 	.byte	0x00, 0xf0, 0x11, 0x00


	//----- nvinfo : EIATTR_KPARAM_INFO
	.align		4
.L_119:
        /*0078*/ 	.byte	0x04, 0x17
        /*007a*/ 	.short	(.L_121 - .L_120)
.L_120:
        /*007c*/ 	.word	0x00000000
        /*0080*/ 	.short	0x0007
        /*0082*/ 	.short	0x0038
        /*0084*/ 	.byte	0x00, 0xf0, 0x11, 0x00


	//----- nvinfo : EIATTR_KPARAM_INFO
	.align		4
.L_121:
        /*0088*/ 	.byte	0x04, 0x17
        /*008a*/ 	.short	(.L_123 - .L_122)
.L_122:
        /*008c*/ 	.word	0x00000000
        /*0090*/ 	.short	0x0006
        /*0092*/ 	.short	0x0030
        /*0094*/ 	.byte	0x00, 0xf5, 0x21, 0x00


	//----- nvinfo : EIATTR_KPARAM_INFO
	.align		4
.L_123:
        /*0098*/ 	.byte	0x04, 0x17
        /*009a*/ 	.short	(.L_125 - .L_124)
.L_124:
        /*009c*/ 	.word	0x00000000
        /*00a0*/ 	.short	0x0005
        /*00a2*/ 	.short	0x0028
        /*00a4*/ 	.byte	0x00, 0xf5, 0x21, 0x00


	//----- nvinfo : EIATTR_KPARAM_INFO
	.align		4
.L_125:
        /*00a8*/ 	.byte	0x04, 0x17
        /*00aa*/ 	.short	(.L_127 - .L_126)
.L_126:
        /*00ac*/ 	.word	0x00000000
        /*00b0*/ 	.short	0x0004
        /*00b2*/ 	.short	0x0020
        /*00b4*/ 	.byte	0x00, 0xf5, 0x21, 0x00


	//----- nvinfo : EIATTR_KPARAM_INFO
	.align		4
.L_127:
        /*00b8*/ 	.byte	0x04, 0x17
        /*00ba*/ 	.short	(.L_129 - .L_128)
.L_128:
        /*00bc*/ 	.word	0x00000000
        /*00c0*/ 	.short	0x0003
        /*00c2*/ 	.short	0x0018
        /*00c4*/ 	.byte	0x00, 0xf5, 0x21, 0x00


	//----- nvinfo : EIATTR_KPARAM_INFO
	.align		4
.L_129:
        /*00c8*/ 	.byte	0x04, 0x17
        /*00ca*/ 	.short	(.L_131 - .L_130)
.L_130:
        /*00cc*/ 	.word	0x00000000
        /*00d0*/ 	.short	0x0002
        /*00d2*/ 	.short	0x0010
        /*00d4*/ 	.byte	0x00, 0xf5, 0x21, 0x00


	//----- nvinfo : EIATTR_KPARAM_INFO
	.align		4
.L_131:
        /*00d8*/ 	.byte	0x04, 0x17
        /*00da*/ 	.short	(.L_133 - .L_132)
.L_132:
        /*00dc*/ 	.word	0x00000000
        /*00e0*/ 	.short	0x0001
        /*00e2*/ 	.short	0x0008
        /*00e4*/ 	.byte	0x00, 0xf5, 0x21, 0x00


	//----- nvinfo : EIATTR_KPARAM_INFO
	.align		4
.L_133:
        /*00e8*/ 	.byte	0x04, 0x17
        /*00ea*/ 	.short	(.L_135 - .L_134)
.L_134:
        /*00ec*/ 	.word	0x00000000
        /*00f0*/ 	.short	0x0000
        /*00f2*/ 	.short	0x0000
        /*00f4*/ 	.byte	0x00, 0xf5, 0x21, 0x00


	//----- nvinfo : EIATTR_SPARSE_MMA_MASK
	.align		4
.L_135:
        /*00f8*/ 	.byte	0x03, 0x50
        /*00fa*/ 	.short	0x0000


	//----- nvinfo : EIATTR_WMMA_USED
	.align		4
        /*00fc*/ 	.byte	0x01, 0x2b
	.zero		2


	//----- nvinfo : EIATTR_MAXREG_COUNT
	.align		4
        /*0100*/ 	.byte	0x03, 0x1b
        /*0102*/ 	.short	0x00ff


	//----- nvinfo : EIATTR_NUM_BARRIERS
	.align		4
        /*0104*/ 	.byte	0x02, 0x4c
        /*0106*/ 	.byte	0x01
	.zero		1


	//----- nvinfo : EIATTR_MERCURY_ISA_VERSION
	.align		4
        /*0108*/ 	.byte	0x03, 0x5f
        /*010a*/ 	.short	0x0101


	//----- nvinfo : EIATTR_VRC_CTA_INIT_COUNT
	.align		4
        /*010c*/ 	.byte	0x02, 0x4a
	.zero		1
	.zero		1


	//----- nvinfo : EIATTR_EXIT_INSTR_OFFSETS
	.align		4
        /*0110*/ 	.byte	0x04, 0x1c
        /*0112*/ 	.short	(.L_137 - .L_136)


	//   ....[0]....
.L_136:
        /*0114*/ 	.word	0x00000030


	//   ....[1]....
        /*0118*/ 	.word	0x00000070


	//   ....[2]....
        /*011c*/ 	.word	0x00001ae0


	//----- nvinfo : EIATTR_CRS_STACK_SIZE
	.align		4
.L_137:
        /*0120*/ 	.byte	0x04, 0x1e
        /*0122*/ 	.short	(.L_139 - .L_138)
.L_138:
        /*0124*/ 	.word	0x00000000


	//----- nvinfo : EIATTR_CBANK_PARAM_SIZE
	.align		4
.L_139:
        /*0128*/ 	.byte	0x03, 0x19
        /*012a*/ 	.short	0x0058


	//----- nvinfo : EIATTR_PARAM_CBANK
	.align		4
        /*012c*/ 	.byte	0x04, 0x0a
        /*012e*/ 	.short	(.L_141 - .L_140)
	.align		4
.L_140:
        /*0130*/ 	.word	index@(.nv.constant0._Z26segmented_trab_gather_wmmaI6__halfS0_EvPKT_S3_PT0_PKlS7_PKfPKiiiiiiiff)
        /*0134*/ 	.short	0x0380
        /*0136*/ 	.short	0x0058


	//----- nvinfo : EIATTR_SW_WAR
	.align		4
.L_141:
        /*0138*/ 	.byte	0x04, 0x36
        /*013a*/ 	.short	(.L_143 - .L_142)
.L_142:
        /*013c*/ 	.word	0x00000008
.L_143:


//--------------------- .nv.info._Z26segmented_trab_gather_wmmaI6__halffEvPKT_S3_PT0_PKlS7_PKfPKiiiiiiiff --------------------------
	.section	.nv.info._Z26segmented_trab_gather_wmmaI6__halffEvPKT_S3_PT0_PKlS7_PKfPKiiiiiiiff,"",@"SHT_CUDA_INFO"
	.sectionflags	@""
	.align	4


	//----- nvinfo : EIATTR_CUDA_API_VERSION
	.align		4
        /*0000*/ 	.byte	0x04, 0x37
        /*0002*/ 	.short	(.L_145 - .L_144)
.L_144:
        /*0004*/ 	.word	0x00000082


	//----- nvinfo : EIATTR_KPARAM_INFO
	.align		4
.L_145:
        /*0008*/ 	.byte	0x04, 0x17
        /*000a*/ 	.short	(.L_147 - .L_146)
.L_146:
        /*000c*/ 	.word	0x00000000
        /*0010*/ 	.short	0x000e
        /*0012*/ 	.short	0x0054
        /*0014*/ 	.byte	0x00, 0xf0, 0x11, 0x00


	//----- nvinfo : EIATTR_KPARAM_INFO
	.align		4
.L_147:
        /*0018*/ 	.byte	0x04, 0x17
        /*001a*/ 	.short	(.L_149 - .L_148)
.L_148:
        /*001c*/ 	.word	0x00000000
        /*0020*/ 	.short	0x000d
        /*0022*/ 	.short	0x0050
        /*0024*/ 	.byte	0x00, 0xf0, 0x11, 0x00


	//----- nvinfo : EIATTR_KPARAM_INFO
	.align		4
.L_149:
        /*0028*/ 	.byte	0x04, 0x17
        /*002a*/ 	.short	(.L_151 - .L_150)
.L_150:
        /*002c*/ 	.word	0x00000000
        /*0030*/ 	.short	0x000c
        /*0032*/ 	.short	0x004c
        /*0034*/ 	.byte	0x00, 0xf0, 0x11, 0x00


	//----- nvinfo : EIATTR_KPARAM_INFO
	.align		4
.L_151:
        /*0038*/ 	.byte	0x04, 0x17
        /*003a*/ 	.short	(.L_153 - .L_152)
.L_152:
        /*003c*/ 	.word	0x00000000
        /*0040*/ 	.short	0x000b
        /*0042*/ 	.short	0x0048
        /*0044*/ 	.byte	0x00, 0xf0, 0x11, 0x00


	//----- nvinfo : EIATTR_KPARAM_INFO
	.align		4
.L_153:
        /*0048*/ 	.byte	0x04, 0x17
        /*004a*/ 	.short	(.L_155 - .L_154)
.L_154:
        /*004c*/ 	.word	0x00000000
        /*0050*/ 	.short	0x000a
        /*0052*/ 	.short	0x0044
        /*0054*/ 	.byte	0x00, 0xf0, 0x11, 0x00


	//----- nvinfo : EIATTR_KPARAM_INFO
	.align		4
.L_155:
        /*0058*/ 	.byte	0x04, 0x17
        /*005a*/ 	.short	(.L_157 - .L_156)
.L_156:
        /*005c*/ 	.word	0x00000000
        /*0060*/ 	.short	0x0009
        /*0062*/ 	.short	0x0040
        /*0064*/ 	.byte	0x00, 0xf0, 0x11, 0x00


	//----- nvinfo : EIATTR_KPARAM_INFO
	.align		4
.L_157:
        /*0068*/ 	.byte	0x04, 0x17
        /*006a*/ 	.short	(.L_159 - .L_158)
.L_158:
        /*006c*/ 	.word	0x00000000
        /*0070*/ 	.short	0x0008
        /*0072*/ 	.short	0x003c
        /*0074*/ 	.byte	0x00, 0xf0, 0x11, 0x00


	//----- nvinfo : EIATTR_KPARAM_INFO
	.align		4
.L_159:
        /*0078*/ 	.byte	0x04, 0x17
        /*007a*/ 	.short	(.L_161 - .L_160)
.L_160:
        /*007c*/ 	.word	0x00000000
        /*0080*/ 	.short	0x0007
        /*0082*/ 	.short	0x0038
        /*0084*/ 	.byte	0x00, 0xf0, 0x11, 0x00


	//----- nvinfo : EIATTR_KPARAM_INFO
	.align		4
.L_161:
        /*0088*/ 	.byte	0x04, 0x17
        /*008a*/ 	.short	(.L_163 - .L_162)
.L_162:
        /*008c*/ 	.word	0x00000000
        /*0090*/ 	.short	0x0006
        /*0092*/ 	.short	0x0030
        /*0094*/ 	.byte	0x00, 0xf5, 0x21, 0x00


	//----- nvinfo : EIATTR_KPARAM_INFO
	.align		4
.L_163:
        /*0098*/ 	.byte	0x04, 0x17
        /*009a*/ 	.short	(.L_165 - .L_164)
.L_164:
        /*009c*/ 	.word	0x00000000
        /*00a0*/ 	.short	0x0005
        /*00a2*/ 	.short	0x0028
        /*00a4*/ 	.byte	0x00, 0xf5, 0x21, 0x00


	//----- nvinfo : EIATTR_KPARAM_INFO
	.align		4
.L_165:
        /*00a8*/ 	.byte	0x04, 0x17
        /*00aa*/ 	.short	(.L_167 - .L_166)
.L_166:
        /*00ac*/ 	.word	0x00000000
        /*00b0*/ 	.short	0x0004
        /*00b2*/ 	.short	0x0020
        /*00b4*/ 	.byte	0x00, 0xf5, 0x21, 0x00


	//----- nvinfo : EIATTR_KPARAM_INFO
	.align		4
.L_167:
        /*00b8*/ 	.byte	0x04, 0x17
        /*00ba*/ 	.short	(.L_169 - .L_168)
.L_168:
        /*00bc*/ 	.word	0x00000000
        /*00c0*/ 	.short	0x0003
        /*00c2*/ 	.short	0x0018
        /*00c4*/ 	.byte	0x00, 0xf5, 0x21, 0x00


	//----- nvinfo : EIATTR_KPARAM_INFO
	.align		4
.L_169:
        /*00c8*/ 	.byte	0x04, 0x17
        /*00ca*/ 	.short	(.L_171 - .L_170)
.L_170:
        /*00cc*/ 	.word	0x00000000
        /*00d0*/ 	.short	0x0002
        /*00d2*/ 	.short	0x0010
        /*00d4*/ 	.byte	0x00, 0xf5, 0x21, 0x00


	//----- nvinfo : EIATTR_KPARAM_INFO
	.align		4
.L_171:
        /*00d8*/ 	.byte	0x04, 0x17
        /*00da*/ 	.short	(.L_173 - .L_172)
.L_172:
        /*00dc*/ 	.word	0x00000000
        /*00e0*/ 	.short	0x0001
        /*00e2*/ 	.short	0x0008
        /*00e4*/ 	.byte	0x00, 0xf5, 0x21, 0x00


	//----- nvinfo : EIATTR_KPARAM_INFO
	.align		4
.L_173:
        /*00e8*/ 	.byte	0x04, 0x17
        /*00ea*/ 	.short	(.L_175 - .L_174)
.L_174:
        /*00ec*/ 	.word	0x00000000
        /*00f0*/ 	.short	0x0000
        /*00f2*/ 	.short	0x0000
        /*00f4*/ 	.byte	0x00, 0xf5, 0x21, 0x00


	//----- nvinfo : EIATTR_SPARSE_MMA_MASK
	.align		4
.L_175:
        /*00f8*/ 	.byte	0x03, 0x50
        /*00fa*/ 	.short	0x0000


	//----- nvinfo : EIATTR_WMMA_USED
	.align		4
        /*00fc*/ 	.byte	0x01, 0x2b
	.zero		2


	//----- nvinfo : EIATTR_MAXREG_COUNT
	.align		4
        /*0100*/ 	.byte	0x03, 0x1b
        /*0102*/ 	.short	0x00ff


	//----- nvinfo : EIATTR_NUM_BARRIERS
	.align		4
        /*0104*/ 	.byte	0x02, 0x4c
        /*0106*/ 	.byte	0x01
	.zero		1


	//----- nvinfo : EIATTR_MERCURY_ISA_VERSION
	.align		4
        /*0108*/ 	.byte	0x03, 0x5f
        /*010a*/ 	.short	0x0101


	//----- nvinfo : EIATTR_VRC_CTA_INIT_COUNT
	.align		4
        /*010c*/ 	.byte	0x02, 0x4a
	.zero		1
	.zero		1


	//----- nvinfo : EIATTR_EXIT_INSTR_OFFSETS
	.align		4
        /*0110*/ 	.byte	0x04, 0x1c
        /*0112*/ 	.short	(.L_177 - .L_176)


	//   ....[0]....
.L_176:
        /*0114*/ 	.word	0x00000030


	//   ....[1]....
        /*0118*/ 	.word	0x00000070


	//   ....[2]....
        /*011c*/ 	.word	0x00001b50


	//----- nvinfo : EIATTR_CRS_STACK_SIZE
	.align		4
.L_177:
        /*0120*/ 	.byte	0x04, 0x1e
        /*0122*/ 	.short	(.L_179 - .L_178)
.L_178:
        /*0124*/ 	.word	0x00000000


	//----- nvinfo : EIATTR_CBANK_PARAM_SIZE
	.align		4
.L_179:
        /*0128*/ 	.byte	0x03, 0x19
        /*012a*/ 	.short	0x0058


	//----- nvinfo : EIATTR_PARAM_CBANK
	.align		4
        /*012c*/ 	.byte	0x04, 0x0a
        /*012e*/ 	.short	(.L_181 - .L_180)
	.align		4
.L_180:
        /*0130*/ 	.word	index@(.nv.constant0._Z26segmented_trab_gather_wmmaI6__halffEvPKT_S3_PT0_PKlS7_PKfPKiiiiiiiff)
        /*0134*/ 	.short	0x0380
        /*0136*/ 	.short	0x0058


	//----- nvinfo : EIATTR_SW_WAR
	.align		4
.L_181:
        /*0138*/ 	.byte	0x04, 0x36
        /*013a*/ 	.short	(.L_183 - .L_182)
.L_182:
        /*013c*/ 	.word	0x00000008
.L_183:


//--------------------- .nv.callgraph             --------------------------
	.section	.nv.callgraph,"",@"SHT_CUDA_CALLGRAPH"
	.align	4
	.sectionentsize	8
	.align		4
        /*0000*/ 	.word	0x00000000
	.align		4
        /*0004*/ 	.word	0xffffffff
	.align		4
        /*0008*/ 	.word	0x00000000
	.align		4
        /*000c*/ 	.word	0xfffffffe
	.align		4
        /*0010*/ 	.word	0x00000000
	.align		4
        /*0014*/ 	.word	0xfffffffd
	.align		4
        /*0018*/ 	.word	0x00000000
	.align		4
        /*001c*/ 	.word	0xfffffffc


//--------------------- .text._Z26segmented_trab_gather_wmmaI13__nv_bfloat16S0_EvPKT_S3_PT0_PKlS7_PKfPKiiiiiiiff --------------------------
	.section	.text._Z26segmented_trab_gather_wmmaI13__nv_bfloat16S0_EvPKT_S3_PT0_PKlS7_PKfPKiiiiiiiff,"ax",@progbits
	.align	128
        .global         _Z26segmented_trab_gather_wmmaI13__nv_bfloat16S0_EvPKT_S3_PT0_PKlS7_PKfPKiiiiiiiff
        .type           _Z26segmented_trab_gather_wmmaI13__nv_bfloat16S0_EvPKT_S3_PT0_PKlS7_PKfPKiiiiiiiff,@function
        .size           _Z26segmented_trab_gather_wmmaI13__nv_bfloat16S0_EvPKT_S3_PT0_PKlS7_PKfPKiiiiiiiff,(.L_x_86 - _Z26segmented_trab_gather_wmmaI13__nv_bfloat16S0_EvPKT_S3_PT0_PKlS7_PKfPKiiiiiiiff)
        .other          _Z26segmented_trab_gather_wmmaI13__nv_bfloat16S0_EvPKT_S3_PT0_PKlS7_PKfPKiiiiiiiff,@"STO_CUDA_ENTRY STV_DEFAULT"
_Z26segmented_trab_gather_wmmaI13__nv_bfloat16S0_EvPKT_S3_PT0_PKlS7_PKfPKiiiiiiiff:
.text._Z26segmented_trab_gather_wmmaI13__nv_bfloat16S0_EvPKT_S3_PT0_PKlS7_PKfPKiiiiiiiff:
[----:B------:R-:W-:Y:S08]  /*0000*/  LDC R1, c[0x0][0x37c] ;  /* 0x0000df00ff017b82 */ /* 0x000ff00000000800 */
[----:B------:R-:W1:Y:S02]  /*0010*/  LDC R0, c[0x0][0x360] ;  /* 0x0000d800ff007b82 */ /* 0x000e640000000800 */
[----:B-1----:R-:W-:-:S13]  /*0020*/  ISETP.NE.AND P0, PT, R0, 0x20, PT ;  /* 0x000000200000780c */ /* 0x002fda0003f05270 */
[----:B------:R-:W-:Y:S05]  /*0030*/  @P0 EXIT ;  /* 0x000000000000094d */ /* 0x000fea0003800000 */
[----:B------:R-:W1:Y:S08]  /*0040*/  S2UR UR11, SR_CTAID.Y ;  /* 0x00000000000b79c3 */ /* 0x000e700000002600 */
[----:B------:R-:W1:Y:S02]  /*0050*/  LDC R0, c[0x0][0x3cc] ;  /* 0x0000f300ff007b82 */ /* 0x000e640000000800 */
[----:B-1----:R-:W-:-:S13]  /*0060*/  ISETP.LE.AND P0, PT, R0, UR11, PT ;  /* 0x0000000b00007c0c */ /* 0x002fda000bf03270 */
[----:B------:R-:W-:Y:S05]  /*0070*/  @P0 EXIT ;  /* 0x000000000000094d */ /* 0x000fea0003800000 */
[----:B------:R-:W1:Y:S01]  /*0080*/  S2R R12, SR_TID.X ;  /* 0x00000000000c7919 */ /* 0x000e620000002100 */
[----:B------:R-:W2:Y:S01]  /*0090*/  LDCU.64 UR6, c[0x0][0x3c0] ;  /* 0x00007800ff0677ac */ /* 0x000ea20008000a00 */
[----:B------:R-:W3:Y:S01]  /*00a0*/  S2UR UR10, SR_CgaCtaId ;  /* 0x00000000000a79c3 */ /* 0x000ee20000008800 */
[----:B------:R-:W-:Y:S01]  /*00b0*/  IMAD.U32 R9, RZ, RZ, UR11 ;  /* 0x0000000bff097e24 */ /* 0x000fe2000f8e00ff */
[----:B------:R-:W4:Y:S01]  /*00c0*/  S2R R4, SR_CTAID.Z ;  /* 0x0000000000047919 */ /* 0x000f220000002700 */
[----:B------:R-:W5:Y:S01]  /*00d0*/  LDCU UR5, c[0x0][0x3d4] ;  /* 0x00007a80ff0577ac */ /* 0x000f620008000800 */
[----:B------:R-:W4:Y:S01]  /*00e0*/  S2R R8, SR_CTAID.X ;  /* 0x0000000000087919 */ /* 0x000f220000002500 */
[----:B------:R-:W3:Y:S01]  /*00f0*/  LDCU.64 UR12, c[0x0][0x3b8] ;  /* 0x00007700ff0c77ac */ /* 0x000ee20008000a00 */
[----:B------:R-:W-:Y:S01]  /*0100*/  UMOV UR4, 0x400 ;  /* 0x0000040000047882 */ /* 0x000fe20000000000 */
[----:B------:R-:W1:Y:S01]  /*0110*/  LDCU.64 UR16, c[0x0][0x358] ;  /* 0x00006b00ff1077ac */ /* 0x000e620008000a00 */
[----:B--2---:R-:W-:Y:S01]  /*0120*/  USHF.R.S32.HI UR19, URZ, 0x1f, UR7 ;  /* 0x0000001fff137899 */ /* 0x004fe20008011407 */
[----:B-----5:R-:W-:Y:S01]  /*0130*/  FSETP.NEU.AND P2, PT, RZ, UR5, PT ;  /* 0x00000005ff007c0b */ /* 0x020fe2000bf4d000 */
[----:B------:R-:W-:-:S02]  /*0140*/  UIADD3 UR5, UPT, UPT, UR4, 0x140, URZ ;  /* 0x0000014004057890 */ /* 0x000fc4000fffe0ff */
[----:B---3--:R-:W-:Y:S02]  /*0150*/  ULEA UR18, UR10, UR4, 0x18 ;  /* 0x000000040a127291 */ /* 0x008fe4000f8ec0ff */
[----:B------:R-:W-:Y:S02]  /*0160*/  USHF.R.S32.HI UR14, URZ, 0x1f, UR13 ;  /* 0x0000001fff0e7899 */ /* 0x000fe4000801140d */
[----:B------:R-:W-:Y:S01]  /*0170*/  USHF.R.S32.HI UR13, URZ, 0x1f, UR6 ;  /* 0x0000001fff0d7899 */ /* 0x000fe20008011406 */
[----:B-1----:R-:W-:Y:S01]  /*0180*/  SHF.R.U32.HI R0, RZ, 0x1, R12 ;  /* 0x00000001ff007819 */ /* 0x002fe2000001160c */
[----:B------:R-:W-:Y:S01]  /*0190*/  IMAD.SHL.U32 R11, R12, 0x8, RZ ;  /* 0x000000080c0b7824 */ /* 0x000fe200078e00ff */
[----:B------:R-:W-:Y:S01]  /*01a0*/  ULEA UR8, UR10, UR5, 0x18 ;  /* 0x000000050a087291 */ /* 0x000fe2000f8ec0ff */
[----:B----4-:R-:W-:Y:S01]  /*01b0*/  IMAD.SHL.U32 R4, R4, 0x10, RZ ;  /* 0x0000001004047824 */ /* 0x010fe200078e00ff */
[----:B------:R-:W-:Y:S01]  /*01c0*/  LOP3.LUT R3, R0, 0x8, RZ, 0xc0, !PT ;  /* 0x0000000800037812 */ /* 0x000fe200078ec0ff */
[----:B------:R-:W-:Y:S01]  /*01d0*/  USHF.R.S32.HI UR12, URZ, 0x1f, UR12 ;  /* 0x0000001fff0c7899 */ /* 0x000fe2000801140c */
[----:B------:R-:W-:Y:S01]  /*01e0*/  LOP3.LUT R0, R12, 0x1f, RZ, 0xc0, !PT ;  /* 0x0000001f0c007812 */ /* 0x000fe200078ec0ff */
[----:B------:R-:W-:Y:S01]  /*01f0*/  IMAD.SHL.U32 R8, R8, 0x10, RZ ;  /* 0x0000001008087824 */ /* 0x000fe200078e00ff */
[----:B------:R-:W-:-:S02]  /*0200*/  LOP3.LUT R2, R3, 0x7, R4, 0xfe, !PT ;  /* 0x0000000703027812 */ /* 0x000fc400078efe04 */
[----:B------:R-:W-:Y:S02]  /*0210*/  SHF.R.U32.HI R5, RZ, 0x1, R0 ;  /* 0x00000001ff057819 */ /* 0x000fe40000011600 */
[----:B------:R-:W-:Y:S01]  /*0220*/  ISETP.GE.AND P0, PT, R2, UR6, PT ;  /* 0x0000000602007c0c */ /* 0x000fe2000bf06270 */
[----:B------:R-:W-:Y:S01]  /*0230*/  UIADD3 UR6, UPT, UPT, UR4, 0x80, URZ ;  /* 0x0000008004067890 */ /* 0x000fe2000fffe0ff */
[C---:B------:R-:W-:Y:S01]  /*0240*/  LOP3.LUT R6, R3.reuse, R8, RZ, 0xfc, !PT ;  /* 0x0000000803067212 */ /* 0x040fe200078efcff */
[----:B------:R-:W-:Y:S01]  /*0250*/  IMAD.IADD R2, R4, 0x1, R5 ;  /* 0x0000000104027824 */ /* 0x000fe200078e0205 */
[C---:B------:R-:W-:Y:S01]  /*0260*/  LOP3.LUT R5, R3.reuse, 0x7, R8, 0xfe, !PT ;  /* 0x0000000703057812 */ /* 0x040fe200078efe08 */
[----:B------:R-:W-:Y:S01]  /*0270*/  UIADD3 UR4, UPT, UPT, UR4, 0x340, URZ ;  /* 0x0000034004047890 */ /* 0x000fe2000fffe0ff */
[----:B------:R-:W-:Y:S01]  /*0280*/  LOP3.LUT R8, R8, 0x8, R11, 0xf8, !PT ;  /* 0x0000000808087812 */ /* 0x000fe200078ef80b */
[----:B------:R-:W-:Y:S01]  /*0290*/  ULEA UR9, UR10, UR6, 0x18 ;  /* 0x000000060a097291 */ /* 0x000fe2000f8ec0ff */
[----:B------:R-:W-:Y:S01]  /*02a0*/  LOP3.LUT R4, R3, R4, RZ, 0xfc, !PT ;  /* 0x0000000403047212 */ /* 0x000fe200078efcff */
[----:B------:R-:W-:Y:S01]  /*02b0*/  IMAD.SHL.U32 R3, R12, 0x20, RZ ;  /* 0x000000200c037824 */ /* 0x000fe200078e00ff */
[----:B------:R-:W-:Y:S01]  /*02c0*/  ISETP.GE.AND P1, PT, R5, UR7, PT ;  /* 0x0000000705007c0c */ /* 0x000fe2000bf26270 */
[----:B------:R-:W-:Y:S01]  /*02d0*/  ULEA UR10, UR10, UR4, 0x18 ;  /* 0x000000040a0a7291 */ /* 0x000fe2000f8ec0ff */
[----:B------:R-:W-:-:S02]  /*02e0*/  LOP3.LUT R5, R8, 0x7, RZ, 0xfc, !PT ;  /* 0x0000000708057812 */ /* 0x000fc400078efcff */
[C---:B------:R-:W-:Y:S02]  /*02f0*/  LOP3.LUT R24, R0.reuse, 0x60, RZ, 0xfc, !PT ;  /* 0x0000006000187812 */ /* 0x040fe400078efcff */
[----:B------:R-:W-:Y:S02]  /*0300*/  ISETP.LT.AND P3, PT, R5, UR7, P2 ;  /* 0x0000000705007c0c */ /* 0x000fe40009761270 */
[----:B------:R-:W-:Y:S02]  /*0310*/  LOP3.LUT R5, R3, 0x1e0, RZ, 0xc0, !PT ;  /* 0x000001e003057812 */ /* 0x000fe400078ec0ff */
[----:B------:R-:W-:Y:S02]  /*0320*/  LOP3.LUT R25, R0, 0x40, RZ, 0xfc, !PT ;  /* 0x0000004000197812 */ /* 0x000fe400078efcff */
[----:B------:R-:W-:Y:S01]  /*0330*/  LOP3.LUT R5, R5, 0x10, R12, 0xf8, !PT ;  /* 0x0000001005057812 */ /* 0x000fe200078ef80c */
[----:B------:R-:W-:Y:S01]  /*0340*/  IMAD.SHL.U32 R12, R12, 0x2, RZ ;  /* 0x000000020c0c7824 */ /* 0x000fe200078e00ff */
[----:B------:R-:W-:-:S02]  /*0350*/  LOP3.LUT R32, R0, 0x20, RZ, 0xfc, !PT ;  /* 0x0000002000207812 */ /* 0x000fc400078efcff */
[----:B------:R-:W-:Y:S01]  /*0360*/  LOP3.LUT R10, R11, 0x78, RZ, 0xc0, !PT ;  /* 0x000000780b0a7812 */ /* 0x000fe200078ec0ff */
[C---:B------:R-:W-:Y:S01]  /*0370*/  VIADD R34, R5.reuse, UR8 ;  /* 0x0000000805227c36 */ /* 0x040fe20008000000 */
[----:B------:R-:W-:Y:S01]  /*0380*/  LOP3.LUT R12, R12, 0x1e, RZ, 0xc0, !PT ;  /* 0x0000001e0c0c7812 */ /* 0x000fe200078ec0ff */
[----:B------:R-:W-:Y:S01]  /*0390*/  VIADD R35, R5, UR10 ;  /* 0x0000000a05237c36 */ /* 0x000fe20008000000 */
[----:B------:R-:W-:Y:S02]  /*03a0*/  SHF.R.U32.HI R11, RZ, 0x4, R0 ;  /* 0x00000004ff0b7819 */ /* 0x000fe40000011600 */
[----:B------:R-:W-:Y:S02]  /*03b0*/  SHF.R.U32.HI R24, RZ, 0x4, R24 ;  /* 0x00000004ff187819 */ /* 0x000fe40000011618 */
[----:B------:R-:W-:Y:S01]  /*03c0*/  SHF.R.U32.HI R25, RZ, 0x4, R25 ;  /* 0x00000004ff197819 */ /* 0x000fe20000011619 */
[----:B------:R-:W-:Y:S01]  /*03d0*/  IMAD R33, R11, 0x20, R12 ;  /* 0x000000200b217824 */ /* 0x000fe200078e020c */
[----:B------:R-:W-:Y:S01]  /*03e0*/  SHF.R.U32.HI R32, RZ, 0x4, R32 ;  /* 0x00000004ff207819 */ /* 0x000fe20000011620 */
[--C-:B------:R-:W-:Y:S01]  /*03f0*/  IMAD R36, R24, 0x20, R12.reuse ;  /* 0x0000002018247824 */ /* 0x100fe200078e020c */
[----:B------:R-:W-:Y:S01]  /*0400*/  ISETP.LT.AND P2, PT, R8, UR7, P2 ;  /* 0x0000000708007c0c */ /* 0x000fe20009741270 */
[--C-:B------:R-:W-:Y:S01]  /*0410*/  IMAD R37, R25, 0x20, R12.reuse ;  /* 0x0000002019257824 */ /* 0x100fe200078e020c */
[----:B------:R-:W-:Y:S01]  /*0420*/  P2R R3, PR, RZ, 0x8 ;  /* 0x00000008ff037803 */ /* 0x000fe20000000000 */
[----:B------:R-:W-:Y:S01]  /*0430*/  IMAD R38, R32, 0x20, R12 ;  /* 0x0000002020267824 */ /* 0x000fe200078e020c */
[----:B------:R-:W-:Y:S01]  /*0440*/  P2R R7, PR, RZ, 0x4 ;  /* 0x00000004ff077803 */ /* 0x000fe20000000000 */
[----:B------:R-:W-:-:S02]  /*0450*/  VIADD R33, R33, UR10 ;  /* 0x0000000a21217c36 */ /* 0x000fc40008000000 */
[----:B------:R-:W-:Y:S02]  /*0460*/  VIADD R36, R36, UR10 ;  /* 0x0000000a24247c36 */ /* 0x000fe40008000000 */
[----:B------:R-:W-:Y:S02]  /*0470*/  VIADD R37, R37, UR10 ;  /* 0x0000000a25257c36 */ /* 0x000fe40008000000 */
[----:B------:R-:W-:-:S07]  /*0480*/  VIADD R38, R38, UR10 ;  /* 0x0000000a26267c36 */ /* 0x000fce0008000000 */
.L_x_14:
[----:B-1----:R-:W1:Y:S02]  /*0490*/  LDC.64 R12, c[0x0][0x3b0] ;  /* 0x0000ec00ff0c7b82 */ /* 0x002e640000000a00 */
[----:B-1----:R-:W-:-:S05]  /*04a0*/  IMAD.WIDE R12, R9, 0x4, R12 ;  /* 0x00000004090c7825 */ /* 0x002fca00078e020c */
[----:B------:R-:W2:Y:S04]  /*04b0*/  LDG.E.CONSTANT R40, desc[UR16][R12.64] ;  /* 0x000000100c287981 */ /* 0x000ea8000c1e9900 */
[----:B------:R-:W2:Y:S02]  /*04c0*/  LDG.E.CONSTANT R39, desc[UR16][R12.64+0x4] ;  /* 0x000004100c277981 */ /* 0x000ea4000c1e9900 */
[----:B--2---:R-:W-:-:S13]  /*04d0*/  ISETP.GT.AND P2, PT, R39, R40, PT ;  /* 0x000000282700720c */ /* 0x004fda0003f44270 */
[----:B------:R-:W-:Y:S05]  /*04e0*/  @!P2 BRA `(.L_x_0) ;  /* 0x00000014009ca947 */ /* 0x000fea0003800000 */
[----:B------:R-:W1:Y:S01]  /*04f0*/  LDCU UR4, c[0x0][0x3c8] ;  /* 0x00007900ff0477ac */ /* 0x000e620008000800 */
[----:B------:R-:W-:Y:S02]  /*0500*/  CS2R R14, SRZ ;  /* 0x00000000000e7805 */ /* 0x000fe4000001ff00 */
[----:B------:R-:W-:Y:S02]  /*0510*/  CS2R R12, SRZ ;  /* 0x00000000000c7805 */ /* 0x000fe4000001ff00 */
[----:B------:R-:W-:Y:S02]  /*0520*/  CS2R R18, SRZ ;  /* 0x0000000000127805 */ /* 0x000fe4000001ff00 */
[----:B------:R-:W-:Y:S02]  /*0530*/  CS2R R16, SRZ ;  /* 0x0000000000107805 */ /* 0x000fe4000001ff00 */
[----:B-1----:R-:W-:-:S07]  /*0540*/  VIMNMX R41, PT, PT, R39, UR4, PT ;  /* 0x0000000427297c48 */ /* 0x002fce000bfe0100 */
.L_x_11:
[----:B------:R-:W-:Y:S01]  /*0550*/  ISETP.GT.U32.AND P2, PT, R0, 0xf, PT ;  /* 0x0000000f0000780c */ /* 0x000fe20003f44070 */
[----:B------:R-:W-:-:S12]  /*0560*/  BSSY.RECONVERGENT B0, `(.L_x_1) ;  /* 0x000001f000007945 */ /* 0x000fd80003800200 */
[----:B-1----:R-:W-:Y:S05]  /*0570*/  @P2 BRA `(.L_x_2) ;  /* 0x0000000000742947 */ /* 0x002fea0003800000 */
[----:B------:R-:W-:Y:S02]  /*0580*/  IMAD.IADD R27, R0, 0x1, R40 ;  /* 0x00000001001b7824 */ /* 0x000fe400078e0228 */
[----:B------:R-:W-:Y:S02]  /*0590*/  IMAD.MOV.U32 R30, RZ, RZ, -0x1 ;  /* 0xffffffffff1e7424 */ /* 0x000fe400078e00ff */
[----:B------:R-:W-:Y:S01]  /*05a0*/  IMAD.MOV.U32 R31, RZ, RZ, -0x1 ;  /* 0xffffffffff1f7424 */ /* 0x000fe200078e00ff */
[----:B------:R-:W-:Y:S01]  /*05b0*/  ISETP.GE.AND P2, PT, R27, R41, PT ;  /* 0x000000291b00720c */ /* 0x000fe20003f46270 */
[----:B------:R-:W-:Y:S02]  /*05c0*/  IMAD.MOV.U32 R26, RZ, RZ, -0x1 ;  /* 0xffffffffff1a7424 */ /* 0x000fe400078e00ff */
[----:B------:R-:W-:-:S10]  /*05d0*/  IMAD.MOV.U32 R42, RZ, RZ, RZ ;  /* 0x000000ffff2a7224 */ /* 0x000fd400078e00ff */
[----:B------:R-:W1:Y:S08]  /*05e0*/  @!P2 LDC.64 R28, c[0x0][0x398] ;  /* 0x0000e600ff1cab82 */ /* 0x000e700000000a00 */
[----:B------:R-:W2:Y:S08]  /*05f0*/  @!P2 LDC.64 R22, c[0x0][0x3a0] ;  /* 0x0000e800ff16ab82 */ /* 0x000eb00000000a00 */
[----:B------:R-:W3:Y:S01]  /*0600*/  @!P2 LDC.64 R20, c[0x0][0x3a8] ;  /* 0x0000ea00ff14ab82 */ /* 0x000ee20000000a00 */
[----:B-1----:R-:W-:-:S05]  /*0610*/  @!P2 IMAD.WIDE R28, R27, 0x8, R28 ;  /* 0x000000081b1ca825 */ /* 0x002fca00078e021c */
[----:B------:R1:W4:Y:S01]  /*0620*/  @!P2 LDG.E.64.CONSTANT R30, desc[UR16][R28.64] ;  /* 0x000000101c1ea981 */ /* 0x000322000c1e9b00 */
[----:B--2---:R-:W-:-:S04]  /*0630*/  @!P2 IMAD.WIDE R22, R27, 0x8, R22 ;  /* 0x000000081b16a825 */ /* 0x004fc800078e0216 */
[----:B---3--:R-:W-:-:S04]  /*0640*/  @!P2 IMAD.WIDE R20, R27, 0x4, R20 ;  /* 0x000000041b14a825 */ /* 0x008fc800078e0214 */
[----:B------:R-:W-:Y:S01]  /*0650*/  IMAD.MOV.U32 R27, RZ, RZ, -0x1 ;  /* 0xffffffffff1b7424 */ /* 0x000fe200078e00ff */
[----:B------:R-:W2:Y:S05]  /*0660*/  @!P2 LDG.E.CONSTANT R42, desc[UR16][R20.64] ;  /* 0x00000010142aa981 */ /* 0x000eaa000c1e9900 */
[----:B------:R3:W5:Y:S01]  /*0670*/  @!P2 LDG.E.64.CONSTANT R26, desc[UR16][R22.64] ;  /* 0x00000010161aa981 */ /* 0x000762000c1e9b00 */
[----:B------:R-:W1:Y:S01]  /*0680*/  S2UR UR6, SR_CgaCtaId ;  /* 0x00000000000679c3 */ /* 0x000e620000008800 */
[----:B------:R-:W-:Y:S02]  /*0690*/  UMOV UR5, 0x400 ;  /* 0x0000040000057882 */ /* 0x000fe40000000000 */
[----:B------:R-:W-:-:S02]  /*06a0*/  UIADD3 UR7, UPT, UPT, UR5, 0x80, URZ ;  /* 0x0000008005077890 */ /* 0x000fc4000fffe0ff */
[----:B------:R-:W-:Y:S02]  /*06b0*/  UIADD3 UR4, UPT, UPT, UR5, 0x100, URZ ;  /* 0x0000010005047890 */ /* 0x000fe4000fffe0ff */
[----:B-1----:R-:W-:Y:S02]  /*06c0*/  ULEA UR5, UR6, UR5, 0x18 ;  /* 0x0000000506057291 */ /* 0x002fe4000f8ec0ff */
[----:B------:R-:W-:Y:S02]  /*06d0*/  ULEA UR7, UR6, UR7, 0x18 ;  /* 0x0000000706077291 */ /* 0x000fe4000f8ec0ff */
[----:B------:R-:W-:Y:S02]  /*06e0*/  ULEA UR4, UR6, UR4, 0x18 ;  /* 0x0000000406047291 */ /* 0x000fe4000f8ec0ff */
[C---:B------:R-:W-:Y:S02]  /*06f0*/  LEA R43, R0.reuse, UR5, 0x3 ;  /* 0x00000005002b7c11 */ /* 0x040fe4000f8e18ff */
[----:B------:R-:W-:-:S02]  /*0700*/  LEA R29, R0, UR7, 0x3 ;  /* 0x00000007001d7c11 */ /* 0x000fc4000f8e18ff */
[----:B---3--:R-:W-:Y:S01]  /*0710*/  LEA R23, R0, UR4, 0x2 ;  /* 0x0000000400177c11 */ /* 0x008fe2000f8e10ff */
[----:B----4-:R1:W-:Y:S04]  /*0720*/  STS.64 [R43], R30 ;  /* 0x0000001e2b007388 */ /* 0x0103e80000000a00 */
[----:B-----5:R1:W-:Y:S04]  /*0730*/  STS.64 [R29], R26 ;  /* 0x0000001a1d007388 */ /* 0x0203e80000000a00 */
[----:B--2---:R1:W-:Y:S02]  /*0740*/  STS [R23], R42 ;  /* 0x0000002a17007388 */ /* 0x0043e40000000800 */
.L_x_2:
[----:B------:R-:W-:Y:S05]  /*0750*/  BSYNC.RECONVERGENT B0 ;  /* 0x0000000000007941 */ /* 0x000fea0003800200 */
.L_x_1:
[----:B------:R-:W-:Y:S01]  /*0760*/  BAR.SYNC.DEFER_BLOCKING 0x0 ;  /* 0x0000000000007b1d */ /* 0x000fe20000010000 */
[----:B-1----:R-:W-:-:S05]  /*0770*/  CS2R R26, SRZ ;  /* 0x00000000001a7805 */ /* 0x002fca000001ff00 */
[----:B------:R-:W1:Y:S01]  /*0780*/  LDCU UR4, c[0x0][0x3b8] ;  /* 0x00007700ff0477ac */ /* 0x000e620008000800 */
[----:B------:R-:W-:Y:S01]  /*0790*/  BSSY.RECONVERGENT B0, `(.L_x_3) ;  /* 0x0000012000007945 */ /* 0x000fe20003800200 */
[----:B------:R-:W1:Y:S02]  /*07a0*/  LDS.64 R22, [R10+UR18] ;  /* 0x000000120a167984 */ /* 0x000e640008000a00 */
[----:B-1----:R-:W-:-:S04]  /*07b0*/  ISETP.GE.U32.AND P2, PT, R22, UR4, PT ;  /* 0x0000000416007c0c */ /* 0x002fc8000bf46070 */
[----:B------:R-:W-:-:S04]  /*07c0*/  ISETP.GE.AND.EX P2, PT, R23, UR12, PT, P2 ;  /* 0x0000000c17007c0c */ /* 0x000fc8000bf46320 */
[----:B------:R-:W-:Y:S02]  /*07d0*/  ISETP.LT.OR P3, PT, R23, RZ, P2 ;  /* 0x000000ff1700720c */ /* 0x000fe40001761670 */
[----:B------:R-:W-:-:S11]  /*07e0*/  PLOP3.LUT P2, PT, PT, PT, PT, 0x80, 0x8 ;  /* 0x000000000008781c */ /* 0x000fd60003f4f070 */
[----:B------:R-:W-:Y:S05]  /*07f0*/  @P3 BRA `(.L_x_4) ;  /* 0x00000000002c3947 */ /* 0x000fea0003800000 */
[----:B------:R-:W1:Y:S01]  /*0800*/  LDCU UR6, c[0x0][0x3c0] ;  /* 0x00007800ff0677ac */ /* 0x000e620008000800 */
[----:B------:R-:W-:Y:S01]  /*0810*/  IMAD.MOV.U32 R20, RZ, RZ, R4 ;  /* 0x000000ffff147224 */ /* 0x000fe200078e0004 */
[----:B------:R-:W-:Y:S01]  /*0820*/  PLOP3.LUT P2, PT, P0, PT, PT, 0x80, 0x8 ;  /* 0x000000000008781c */ /* 0x000fe2000074f070 */
[----:B------:R-:W-:Y:S01]  /*0830*/  IMAD.MOV.U32 R21, RZ, RZ, RZ ;  /* 0x000000ffff157224 */ /* 0x000fe200078e00ff */
[----:B------:R-:W2:Y:S01]  /*0840*/  LDCU.64 UR4, c[0x0][0x380] ;  /* 0x00007000ff0477ac */ /* 0x000ea20008000a00 */
[----:B-1----:R-:W-:Y:S02]  /*0850*/  IMAD R23, R23, UR6, RZ ;  /* 0x0000000617177c24 */ /* 0x002fe4000f8e02ff */
[----:B------:R-:W-:-:S04]  /*0860*/  IMAD.WIDE.U32 R20, R22, UR6, R20 ;  /* 0x0000000616147c25 */ /* 0x000fc8000f8e0014 */
[----:B------:R-:W-:Y:S01]  /*0870*/  IMAD R23, R22, UR13, R23 ;  /* 0x0000000d16177c24 */ /* 0x000fe2000f8e0217 */
[----:B--2---:R-:W-:-:S03]  /*0880*/  LEA R26, P3, R20, UR4, 0x1 ;  /* 0x00000004141a7c11 */ /* 0x004fc6000f8608ff */
[----:B------:R-:W-:-:S05]  /*0890*/  IMAD.IADD R21, R21, 0x1, R23 ;  /* 0x0000000115157824 */ /* 0x000fca00078e0217 */
[----:B------:R-:W-:-:S07]  /*08a0*/  LEA.HI.X R27, R20, UR5, R21, 0x1, P3 ;  /* 0x00000005141b7c11 */ /* 0x000fce00098f0c15 */
.L_x_4:
[----:B------:R-:W-:Y:S05]  /*08b0*/  BSYNC.RECONVERGENT B0 ;  /* 0x0000000000007941 */ /* 0x000fea0003800200 */
.L_x_3:
[----:B------:R-:W-:Y:S01]  /*08c0*/  IMAD.MOV.U32 R22, RZ, RZ, R26 ;  /* 0x000000ffff167224 */ /* 0x000fe200078e001a */
[----:B------:R-:W1:Y:S01]  /*08d0*/  LDCU UR4, c[0x0][0x3bc] ;  /* 0x00007780ff0477ac */ /* 0x000e620008000800 */
[----:B------:R-:W-:Y:S01]  /*08e0*/  IMAD.MOV.U32 R23, RZ, RZ, R27 ;  /* 0x000000ffff177224 */ /* 0x000fe200078e001b */
[----:B------:R-:W-:Y:S04]  /*08f0*/  BSSY.RECONVERGENT B0, `(.L_x_5) ;  /* 0x000001f000007945 */ /* 0x000fe80003800200 */
[----:B------:R-:W-:Y:S01]  /*0900*/  BSSY.RELIABLE B1, `(.L_x_6) ;  /* 0x000001c000017945 */ /* 0x000fe20003800100 */
[----:B------:R-:W-:Y:S01]  /*0910*/  @!PT LDS RZ, [RZ] ;  /* 0x00000000fffff984 */ /* 0x000fe20000000800 */
[----:B------:R-:W-:Y:S01]  /*0920*/  @!PT LDS RZ, [RZ] ;  /* 0x00000000fffff984 */ /* 0x000fe20000000800 */
[----:B------:R-:W-:Y:S01]  /*0930*/  @!PT LDS RZ, [RZ] ;  /* 0x00000000fffff984 */ /* 0x000fe20000000800 */
[----:B------:R2:W-:Y:S04]  /*0940*/  @!P2 LDGSTS.E.BYPASS.128 [R34], desc[UR16][R22.64] ;  /* 0x000000001622afae */ /* 0x0005e8000b981810 */
[----:B------:R-:W-:Y:S04]  /*0950*/  @P2 STS.128 [R5+UR8], RZ ;  /* 0x000000ff05002988 */ /* 0x000fe80008000c08 */
[----:B------:R-:W1:Y:S02]  /*0960*/  LDS.64 R20, [R10+UR9] ;  /* 0x000000090a147984 */ /* 0x000e640008000a00 */
[----:B-1----:R-:W-:-:S04]  /*0970*/  ISETP.GE.U32.AND P2, PT, R20, UR4, PT ;  /* 0x0000000414007c0c */ /* 0x002fc8000bf46070 */
[----:B------:R-:W-:-:S04]  /*0980*/  ISETP.GE.AND.EX P2, PT, R21, UR14, PT, P2 ;  /* 0x0000000e15007c0c */ /* 0x000fc8000bf46320 */
[----:B------:R-:W-:-:S13]  /*0990*/  ISETP.LT.OR P2, PT, R21, RZ, P2 ;  /* 0x000000ff1500720c */ /* 0x000fda0001741670 */
[----:B--2---:R-:W-:Y:S05]  /*09a0*/  @P2 BRA `(.L_x_7) ;  /* 0x0000000000442947 */ /* 0x004fea0003800000 */
[----:B------:R-:W-:Y:S05]  /*09b0*/  @!P1 BREAK.RELIABLE B1 ;  /* 0x0000000000019942 */ /* 0x000fea0003800100 */
[----:B------:R-:W-:Y:S05]  /*09c0*/  @P1 BRA `(.L_x_7) ;  /* 0x00000000003c1947 */ /* 0x000fea0003800000 */
[----:B------:R-:W1:Y:S01]  /*09d0*/  LDCU UR6, c[0x0][0x3c4] ;  /* 0x00007880ff0677ac */ /* 0x000e620008000800 */
[----:B------:R-:W-:Y:S02]  /*09e0*/  IMAD.MOV.U32 R22, RZ, RZ, R6 ;  /* 0x000000ffff167224 */ /* 0x000fe400078e0006 */
[----:B------:R-:W-:Y:S01]  /*09f0*/  IMAD.MOV.U32 R23, RZ, RZ, RZ ;  /* 0x000000ffff177224 */ /* 0x000fe200078e00ff */
[----:B------:R-:W2:Y:S01]  /*0a00*/  LDCU.64 UR4, c[0x0][0x388] ;  /* 0x00007100ff0477ac */ /* 0x000ea20008000a00 */
[----:B-1----:R-:W-:Y:S02]  /*0a10*/  IMAD R21, R21, UR6, RZ ;  /* 0x0000000615157c24 */ /* 0x002fe4000f8e02ff */
[----:B------:R-:W-:-:S04]  /*0a20*/  IMAD.WIDE.U32 R22, R20, UR6, R22 ;  /* 0x0000000614167c25 */ /* 0x000fc8000f8e0016 */
[----:B------:R-:W-:Y:S01]  /*0a30*/  IMAD R21, R20, UR19, R21 ;  /* 0x0000001314157c24 */ /* 0x000fe2000f8e0215 */
[----:B--2---:R-:W-:-:S03]  /*0a40*/  LEA R20, P2, R22, UR4, 0x1 ;  /* 0x0000000416147c11 */ /* 0x004fc6000f8408ff */
[----:B------:R-:W-:-:S05]  /*0a50*/  IMAD.IADD R21, R23, 0x1, R21 ;  /* 0x0000000117157824 */ /* 0x000fca00078e0215 */
[----:B------:R-:W-:-:S05]  /*0a60*/  LEA.HI.X R21, R22, UR5, R21, 0x1, P2 ;  /* 0x0000000516157c11 */ /* 0x000fca00090f0c15 */
[----:B------:R-:W-:Y:S01]  /*0a70*/  @!PT LDS RZ, [RZ] ;  /* 0x00000000fffff984 */ /* 0x000fe20000000800 */
[----:B------:R-:W-:Y:S01]  /*0a80*/  @!PT LDS RZ, [RZ] ;  /* 0x00000000fffff984 */ /* 0x000fe20000000800 */
[----:B------:R-:W-:Y:S01]  /*0a90*/  @!PT LDS RZ, [RZ] ;  /* 0x00000000fffff984 */ /* 0x000fe20000000800 */
[----:B------:R2:W-:Y:S01]  /*0aa0*/  LDGSTS.E.BYPASS.128 [R35], desc[UR16][R20.64] ;  /* 0x0000000014237fae */ /* 0x0005e2000b981810 */
[----:B------:R-:W-:Y:S05]  /*0ab0*/  BRA `(.L_x_8) ;  /* 0x0000000000087947 */ /* 0x000fea0003800000 */
.L_x_7:
[----:B------:R-:W-:Y:S05]  /*0ac0*/  BSYNC.RELIABLE B1 ;  /* 0x0000000000017941 */ /* 0x000fea0003800100 */
.L_x_6:
[----:B------:R1:W-:Y:S02]  /*0ad0*/  STS.128 [R5+UR10], RZ ;  /* 0x000000ff05007988 */ /* 0x0003e40008000c0a */
.L_x_8:
[----:B------:R-:W-:Y:S05]  /*0ae0*/  BSYNC.RECONVERGENT B0 ;  /* 0x0000000000007941 */ /* 0x000fea0003800200 */
.L_x_5:
[----:B------:R-:W-:Y:S05]  /*0af0*/  WARPSYNC.ALL ;  /* 0x0000000000007948 */ /* 0x000fea0003800000 */
[----:B------:R-:W0:Y:S01]  /*0b00*/  LDGDEPBAR ;  /* 0x00000000000079af */ /* 0x000e220000000000 */
[----:B------:R-:W3:Y:S01]  /*0b10*/  S2UR UR15, SR_CgaCtaId ;  /* 0x00000000000f79c3 */ /* 0x000ee20000008800 */
[----:B------:R-:W-:Y:S01]  /*0b20*/  UMOV UR4, 0x400 ;  /* 0x0000040000047882 */ /* 0x000fe20000000000 */
[----:B------:R-:W-:Y:S01]  /*0b30*/  BSSY.RECONVERGENT B0, `(.L_x_9) ;  /* 0x0000032000007945 */ /* 0x000fe20003800200 */
[----:B------:R-:W-:Y:S01]  /*0b40*/  UIADD3 UR4, UPT, UPT, UR4, 0x100, URZ ;  /* 0x0000010004047890 */ /* 0x000fe2000fffe0ff */
[----:B------:R-:W-:-:S02]  /*0b50*/  IMAD.MOV.U32 R26, RZ, RZ, R33 ;  /* 0x000000ffff1a7224 */ /* 0x000fc400078e0021 */
[----:B--2---:R-:W-:Y:S02]  /*0b60*/  IMAD.MOV.U32 R20, RZ, RZ, R38 ;  /* 0x000000ffff147224 */ /* 0x004fe400078e0026 */
[----:B------:R-:W-:Y:S02]  /*0b70*/  IMAD.MOV.U32 R21, RZ, RZ, R37 ;  /* 0x000000ffff157224 */ /* 0x000fe400078e0025 */
[----:B------:R-:W-:Y:S02]  /*0b80*/  IMAD.MOV.U32 R22, RZ, RZ, R36 ;  /* 0x000000ffff167224 */ /* 0x000fe400078e0024 */
[----:B------:R-:W-:Y:S01]  /*0b90*/  IMAD.MOV.U32 R23, RZ, RZ, R0 ;  /* 0x000000ffff177224 */ /* 0x000fe200078e0000 */
[----:B------:R-:W-:-:S04]  /*0ba0*/  DEPBAR.LE SB0, 0x0 ;  /* 0x000080000000791a */ /* 0x000fc80000000000 */
[----:B---3--:R-:W-:-:S06]  /*0bb0*/  ULEA UR4, UR15, UR4, 0x18 ;  /* 0x000000040f047291 */ /* 0x008fcc000f8ec0ff */
[----:B------:R-:W-:Y:S01]  /*0bc0*/  IMAD.U32 R27, RZ, RZ, UR4 ;  /* 0x00000004ff1b7e24 */ /* 0x000fe2000f8e00ff */
[----:B------:R-:W-:Y:S06]  /*0bd0*/  BAR.SYNC.DEFER_BLOCKING 0x0 ;  /* 0x0000000000007b1d */ /* 0x000fec0000010000 */
.L_x_10:
[----:B------:R-:W-:Y:S01]  /*0be0*/  IMAD R28, R11, 0x4, R27 ;  /* 0x000000040b1c7824 */ /* 0x000fe200078e021b */
[----:B------:R-:W2:Y:S01]  /*0bf0*/  LDS.U16 R29, [R26] ;  /* 0x000000001a1d7984 */ /* 0x000ea20000000400 */
[----:B------:R-:W-:-:S04]  /*0c00*/  ISETP.GE.U32.AND P2, PT, R23, 0x80, PT ;  /* 0x000000801700780c */ /* 0x000fc80003f46070 */
[----:B------:R-:W3:Y:S01]  /*0c10*/  LDS R28, [R28] ;  /* 0x000000001c1c7984 */ /* 0x000ee20000000800 */
[----:B--2---:R-:W-:-:S04]  /*0c20*/  IMAD.U32 R29, R29, 0x10000, RZ ;  /* 0x000100001d1d7824 */ /* 0x004fc800078e00ff */
[----:B---3--:R-:W-:Y:S01]  /*0c30*/  FMUL R29, R28, R29 ;  /* 0x0000001d1c1d7220 */ /* 0x008fe20000400000 */
[----:B------:R-:W-:-:S04]  /*0c40*/  IMAD R28, R25, 0x4, R27 ;  /* 0x00000004191c7824 */ /* 0x000fc800078e021b */
[----:B------:R-:W-:-:S04]  /*0c50*/  F2FP.BF16.F32.PACK_AB R29, RZ, R29 ;  /* 0x0000001dff1d723e */ /* 0x000fc800000010ff */
[----:B------:R-:W-:Y:S01]  /*0c60*/  PRMT R31, R29, 0x7610, R31 ;  /* 0x000076101d1f7816 */ /* 0x000fe2000000001f */
[----:B------:R-:W-:-:S04]  /*0c70*/  IMAD R29, R32, 0x4, R27 ;  /* 0x00000004201d7824 */ /* 0x000fc800078e021b */
[----:B------:R2:W-:Y:S04]  /*0c80*/  STS.U16 [R26], R31 ;  /* 0x0000001f1a007388 */ /* 0x0005e80000000400 */
[----:B------:R-:W3:Y:S04]  /*0c90*/  LDS.U16 R30, [R20] ;  /* 0x00000000141e7984 */ /* 0x000ee80000000400 */
[----:B------:R-:W4:Y:S01]  /*0ca0*/  LDS R29, [R29] ;  /* 0x000000001d1d7984 */ /* 0x000f220000000800 */
[----:B--2---:R-:W-:Y:S02]  /*0cb0*/  VIADD R26, R26, 0x100 ;  /* 0x000001001a1a7836 */ /* 0x004fe40000000000 */
[----:B---3--:R-:W-:-:S04]  /*0cc0*/  IMAD.U32 R30, R30, 0x10000, RZ ;  /* 0x000100001e1e7824 */ /* 0x008fc800078e00ff */
[----:B----4-:R-:W-:Y:S01]  /*0cd0*/  FMUL R30, R29, R30 ;  /* 0x0000001e1d1e7220 */ /* 0x010fe20000400000 */
[----:B------:R-:W-:Y:S02]  /*0ce0*/  IMAD R29, R24, 0x4, R27 ;  /* 0x00000004181d7824 */ /* 0x000fe400078e021b */
[----:B------:R-:W-:Y:S02]  /*0cf0*/  VIADD R27, R27, 0x20 ;  /* 0x000000201b1b7836 */ /* 0x000fe40000000000 */
[----:B------:R-:W-:-:S04]  /*0d00*/  F2FP.BF16.F32.PACK_AB R30, RZ, R30 ;  /* 0x0000001eff1e723e */ /* 0x000fc800000010ff */
[----:B------:R-:W-:-:S05]  /*0d10*/  PRMT R42, R30, 0x7610, R42 ;  /* 0x000076101e2a7816 */ /* 0x000fca000000002a */
[----:B------:R2:W-:Y:S04]  /*0d20*/  STS.U16 [R20], R42 ;  /* 0x0000002a14007388 */ /* 0x0005e80000000400 */
[----:B------:R-:W3:Y:S04]  /*0d30*/  LDS.U16 R30, [R21] ;  /* 0x00000000151e7984 */ /* 0x000ee80000000400 */
[----:B------:R-:W4:Y:S01]  /*0d40*/  LDS R28, [R28] ;  /* 0x000000001c1c7984 */ /* 0x000f220000000800 */
[----:B--2---:R-:W-:Y:S02]  /*0d50*/  VIADD R20, R20, 0x100 ;  /* 0x0000010014147836 */ /* 0x004fe40000000000 */
[----:B---3--:R-:W-:-:S04]  /*0d60*/  IMAD.U32 R31, R30, 0x10000, RZ ;  /* 0x000100001e1f7824 */ /* 0x008fc800078e00ff */
[----:B----4-:R-:W-:Y:S01]  /*0d70*/  FMUL R31, R28, R31 ;  /* 0x0000001f1c1f7220 */ /* 0x010fe20000400000 */
[----:B------:R-:W-:-:S04]  /*0d80*/  VIADD R28, R23, 0x80 ;  /* 0x00000080171c7836 */ /* 0x000fc80000000000 */
[----:B------:R-:W-:Y:S01]  /*0d90*/  F2FP.BF16.F32.PACK_AB R31, RZ, R31 ;  /* 0x0000001fff1f723e */ /* 0x000fe200000010ff */
[----:B------:R-:W-:-:S04]  /*0da0*/  IMAD.MOV.U32 R23, RZ, RZ, R28 ;  /* 0x000000ffff177224 */ /* 0x000fc800078e001c */
[----:B------:R2:W-:Y:S04]  /*0db0*/  STS.U16 [R21], R31 ;  /* 0x0000001f15007388 */ /* 0x0005e80000000400 */
[----:B------:R-:W3:Y:S04]  /*0dc0*/  LDS.U16 R30, [R22] ;  /* 0x00000000161e7984 */ /* 0x000ee80000000400 */
[----:B------:R-:W4:Y:S01]  /*0dd0*/  LDS R29, [R29] ;  /* 0x000000001d1d7984 */ /* 0x000f220000000800 */
[----:B--2---:R-:W-:Y:S02]  /*0de0*/  VIADD R21, R21, 0x100 ;  /* 0x0000010015157836 */ /* 0x004fe40000000000 */
[----:B---3--:R-:W-:-:S04]  /*0df0*/  IMAD.U32 R30, R30, 0x10000, RZ ;  /* 0x000100001e1e7824 */ /* 0x008fc800078e00ff */
[----:B----4-:R-:W-:-:S05]  /*0e00*/  FMUL R30, R29, R30 ;  /* 0x0000001e1d1e7220 */ /* 0x010fca0000400000 */
[----:B------:R-:W-:-:S05]  /*0e10*/  F2FP.BF16.F32.PACK_AB R30, RZ, R30 ;  /* 0x0000001eff1e723e */ /* 0x000fca00000010ff */
[----:B------:R2:W-:Y:S02]  /*0e20*/  STS.U16 [R22], R30 ;  /* 0x0000001e16007388 */ /* 0x0005e40000000400 */
[----:B--2---:R-:W-:Y:S01]  /*0e30*/  VIADD R22, R22, 0x100 ;  /* 0x0000010016167836 */ /* 0x004fe20000000000 */
[----:B------:R-:W-:Y:S06]  /*0e40*/  @!P2 BRA `(.L_x_10) ;  /* 0xfffffffc0064a947 */ /* 0x000fec000383ffff */
[----:B------:R-:W-:Y:S05]  /*0e50*/  BSYNC.RECONVERGENT B0 ;  /* 0x0000000000007941 */ /* 0x000fea0003800200 */
.L_x_9:
[----:B------:R-:W2:Y:S01]  /*0e60*/  S2R R21, SR_LANEID ;  /* 0x0000000000157919 */ /* 0x000ea20000000000 */
[----:B------:R-:W3:Y:S01]  /*0e70*/  S2UR UR11, SR_SWINHI ;  /* 0x00000000000b79c3 */ /* 0x000ee20000002f00 */
[----:B------:R-:W-:Y:S01]  /*0e80*/  UMOV UR5, 0x400 ;  /* 0x0000040000057882 */ /* 0x000fe20000000000 */
[----:B------:R-:W-:-:S06]  /*0e90*/  IMAD.MOV.U32 R27, RZ, RZ, RZ ;  /* 0x000000ffff1b7224 */ /* 0x000fcc00078e00ff */
[----:B------:R-:W-:Y:S01]  /*0ea0*/  BAR.SYNC.DEFER_BLOCKING 0x0 ;  /* 0x0000000000007b1d */ /* 0x000fe20000010000 */
[----:B------:R-:W-:Y:S02]  /*0eb0*/  UIADD3 UR4, UPT, UPT, UR5, 0x140, URZ ;  /* 0x0000014005047890 */ /* 0x000fe4000fffe0ff */
[----:B------:R-:W-:Y:S02]  /*0ec0*/  UIADD3 UR5, UPT, UPT, UR5, 0x340, URZ ;  /* 0x0000034005057890 */ /* 0x000fe4000fffe0ff */
[----:B------:R-:W-:Y:S02]  /*0ed0*/  ULEA UR4, UR15, UR4, 0x18 ;  /* 0x000000040f047291 */ /* 0x000fe4000f8ec0ff */
[----:B------:R-:W-:-:S05]  /*0ee0*/  ULEA UR6, UR15, UR5, 0x18 ;  /* 0x000000050f067291 */ /* 0x000fca000f8ec0ff */
[----:B------:R-:W-:Y:S01]  /*0ef0*/  UMOV UR4, UR4 ;  /* 0x0000000400047c82 */ /* 0x000fe20008000000 */
[----:B---3--:R-:W-:Y:S01]  /*0f00*/  UMOV UR5, UR11 ;  /* 0x0000000b00057c82 */ /* 0x008fe20008000000 */
[----:B------:R-:W-:Y:S01]  /*0f10*/  UMOV UR6, UR6 ;  /* 0x0000000600067c82 */ /* 0x000fe20008000000 */
[----:B------:R-:W-:Y:S01]  /*0f20*/  UMOV UR7, UR11 ;  /* 0x0000000b00077c82 */ /* 0x000fe20008000000 */
[----:B--2---:R-:W-:Y:S02]  /*0f30*/  LOP3.LUT R26, R21, 0x3, RZ, 0xc0, !PT ;  /* 0x00000003151a7812 */ /* 0x004fe400078ec0ff */
[----:B------:R-:W-:-:S05]  /*0f40*/  SHF.R.U32.HI R21, RZ, 0x2, R21 ;  /* 0x00000002ff157819 */ /* 0x000fca0000011615 */
[----:B------:R-:W-:-:S03]  /*0f50*/  IMAD.WIDE.U32 R26, R21, 0x8, R26 ;  /* 0x00000008151a7825 */ /* 0x000fc600078e001a */
[C---:B------:R-:W-:Y:S02]  /*0f60*/  LEA R44, P2, R26.reuse, UR4, 0x2 ;  /* 0x000000041a2c7c11 */ /* 0x040fe4000f8410ff */
[C---:B------:R-:W-:Y:S02]  /*0f70*/  LEA R42, P3, R26.reuse, UR6, 0x2 ;  /* 0x000000061a2a7c11 */ /* 0x040fe4000f8610ff */
[C-C-:B------:R-:W-:Y:S02]  /*0f80*/  LEA.HI.X R45, R26.reuse, UR5, R27.reuse, 0x2, P2 ;  /* 0x000000051a2d7c11 */ /* 0x140fe400090f141b */
[----:B------:R-:W-:-:S03]  /*0f90*/  LEA.HI.X R43, R26, UR7, R27, 0x2, P3 ;  /* 0x000000071a2b7c11 */ /* 0x000fc600098f141b */
[----:B------:R-:W2:Y:S04]  /*0fa0*/  LD.E R20, desc[UR16][R44.64] ;  /* 0x000000102c147980 */ /* 0x000ea8000c101900 */
[----:B------:R-:W3:Y:S04]  /*0fb0*/  LD.E R28, desc[UR16][R42.64] ;  /* 0x000000102a1c7980 */ /* 0x000ee8000c101900 */
[----:B------:R-:W4:Y:S04]  /*0fc0*/  LD.E R29, desc[UR16][R42.64+0x100] ;  /* 0x000100102a1d7980 */ /* 0x000f28000c101900 */
[----:B------:R-:W5:Y:S04]  /*0fd0*/  LD.E R21, desc[UR16][R44.64+0x10] ;  /* 0x000010102c157980 */ /* 0x000f68000c101900 */
[----:B------:R-:W5:Y:S04]  /*0fe0*/  LD.E R22, desc[UR16][R44.64+0x100] ;  /* 0x000100102c167980 */ /* 0x000f68000c101900 */
[----:B------:R-:W5:Y:S04]  /*0ff0*/  LD.E R23, desc[UR16][R44.64+0x110] ;  /* 0x000110102c177980 */ /* 0x000f68000c101900 */
[----:B------:R-:W5:Y:S04]  /*1000*/  LD.E R30, desc[UR16][R42.64+0x10] ;  /* 0x000010102a1e7980 */ /* 0x000f68000c101900 */
[----:B------:R-:W5:Y:S01]  /*1010*/  LD.E R31, desc[UR16][R42.64+0x110] ;  /* 0x000110102a1f7980 */ /* 0x000f62000c101900 */
[----:B------:R-:W-:-:S05]  /*1020*/  VIADD R40, R40, 0x10 ;  /* 0x0000001028287836 */ /* 0x000fca0000000000 */
[----:B------:R-:W-:Y:S01]  /*1030*/  ISETP.GE.AND P2, PT, R40, R39, PT ;  /* 0x000000272800720c */ /* 0x000fe20003f46270 */
[----:B------:R-:W-:Y:S06]  /*1040*/  BAR.SYNC.DEFER_BLOCKING 0x0 ;  /* 0x0000000000007b1d */ /* 0x000fec0000010000 */
[----:B--2---:R-:W-:Y:S04]  /*1050*/  MOVM.16.MT88 R20, R20 ;  /* 0x000000001414723a */ /* 0x004fe80000000000 */
[----:B---3--:R-:W-:Y:S04]  /*1060*/  MOVM.16.MT88 R28, R28 ;  /* 0x000000001c1c723a */ /* 0x008fe80000000000 */
[----:B----4-:R-:W-:Y:S04]  /*1070*/  MOVM.16.MT88 R29, R29 ;  /* 0x000000001d1d723a */ /* 0x010fe80000000000 */
[----:B-----5:R-:W-:Y:S04]  /*1080*/  MOVM.16.MT88 R21, R21 ;  /* 0x000000001515723a */ /* 0x020fe80000000000 */
[----:B------:R-:W-:Y:S04]  /*1090*/  MOVM.16.MT88 R22, R22 ;  /* 0x000000001616723a */ /* 0x000fe80000000000 */
[----:B------:R-:W2:Y:S04]  /*10a0*/  MOVM.16.MT88 R23, R23 ;  /* 0x000000001717723a */ /* 0x000ea80000000000 */
[----:B------:R-:W-:Y:S04]  /*10b0*/  MOVM.16.MT88 R30, R30 ;  /* 0x000000001e1e723a */ /* 0x000fe80000000000 */
[----:B------:R-:W3:Y:S01]  /*10c0*/  MOVM.16.MT88 R31, R31 ;  /* 0x000000001f1f723a */ /* 0x000ee20000000000 */
[C---:B--2---:R-:W-:Y:S08]  /*10d0*/  HMMA.16816.F32.BF16 R16, R20.reuse, R28, R16 ;  /* 0x0000001c1410723c */ /* 0x044ff00000041810 */
[----:B---3--:R-:W-:Y:S01]  /*10e0*/  HMMA.16816.F32.BF16 R12, R20, R30, R12 ;  /* 0x0000001e140c723c */ /* 0x008fe2000004180c */
[----:B------:R-:W-:-:S04]  /*10f0*/  NOP ;  /* 0x0000000000007918 */ /* 0x000fc80000000000 */
[----:B------:R-:W-:-:S15]  /*1100*/  @!P2 BRA `(.L_x_11) ;  /* 0xfffffff40010a947 */ /* 0x000fde000383ffff */
[----:B------:R-:W2:Y:S01]  /*1110*/  LDCU UR6, c[0x0][0x3c0] ;  /* 0x00007800ff0677ac */ /* 0x000ea20008000800 */
[----:B------:R-:W-:Y:S01]  /*1120*/  BSSY.RECONVERGENT B0, `(.L_x_12) ;  /* 0x00000a2000007945 */ /* 0x000fe20003800200 */
[----:B------:R-:W-:Y:S02]  /*1130*/  UMOV UR4, 0x400 ;  /* 0x0000040000047882 */ /* 0x000fe40000000000 */
[----:B------:R-:W-:-:S04]  /*1140*/  UIADD3 UR4, UPT, UPT, UR4, 0x540, URZ ;  /* 0x0000054004047890 */ /* 0x000fc8000fffe0ff */
[----:B------:R-:W-:-:S06]  /*1150*/  ULEA UR4, UR15, UR4, 0x18 ;  /* 0x000000040f047291 */ /* 0x000fcc000f8ec0ff */
[----:B------:R-:W-:Y:S02]  /*1160*/  LEA R26, R26, UR4, 0x3 ;  /* 0x000000041a1a7c11 */ /* 0x000fe4000f8e18ff */
[----:B--2---:R-:W-:-:S03]  /*1170*/  ISETP.GE.AND P2, PT, R2, UR6, PT ;  /* 0x0000000602007c0c */ /* 0x004fc6000bf46270 */
[----:B------:R2:W-:Y:S04]  /*1180*/  STS.64 [R26], R16 ;  /* 0x000000101a007388 */ /* 0x0005e80000000a00 */
[----:B------:R2:W-:Y:S04]  /*1190*/  STS.64 [R26+0x200], R18 ;  /* 0x000200121a007388 */ /* 0x0005e80000000a00 */
[----:B------:R2:W-:Y:S04]  /*11a0*/  STS.64 [R26+0x20], R12 ;  /* 0x0000200c1a007388 */ /* 0x0005e80000000a00 */
[----:B------:R2:W-:Y:S01]  /*11b0*/  STS.64 [R26+0x220], R14 ;  /* 0x0002200e1a007388 */ /* 0x0005e20000000a00 */
[----:B------:R-:W-:Y:S06]  /*11c0*/  BAR.SYNC.DEFER_BLOCKING 0x0 ;  /* 0x0000000000007b1d */ /* 0x000fec0000010000 */
[----:B------:R-:W-:Y:S05]  /*11d0*/  @P2 BRA `(.L_x_13) ;  /* 0x0000000800582947 */ /* 0x000fea0003800000 */
[----:B--2---:R-:W-:Y:S01]  /*11e0*/  SHF.R.S32.HI R12, RZ, 0x1f, R9 ;  /* 0x0000001fff0c7819 */ /* 0x004fe20000011409 */
[----:B------:R-:W2:Y:S01]  /*11f0*/  LDCU UR7, c[0x0][0x3c4] ;  /* 0x00007880ff0777ac */ /* 0x000ea20008000800 */
[----:B------:R-:W-:Y:S01]  /*1200*/  IMAD.MOV.U32 R13, RZ, RZ, RZ ;  /* 0x000000ffff0d7224 */ /* 0x000fe200078e00ff */
[----:B------:R-:W-:Y:S02]  /*1210*/  P2R R30, PR, RZ, 0x1 ;  /* 0x00000001ff1e7803 */ /* 0x000fe40000000000 */
[----:B------:R-:W-:Y:S01]  /*1220*/  IMAD R16, R12, UR6, RZ ;  /* 0x000000060c107c24 */ /* 0x000fe2000f8e02ff */
[----:B------:R-:W3:Y:S01]  /*1230*/  LDCU UR11, c[0x0][0x3d4] ;  /* 0x00007a80ff0b77ac */ /* 0x000ee20008000800 */
[----:B------:R-:W-:Y:S01]  /*1240*/  IMAD.MOV.U32 R12, RZ, RZ, R2 ;  /* 0x000000ffff0c7224 */ /* 0x000fe200078e0002 */
[----:B------:R-:W-:Y:S01]  /*1250*/  P2R R23, PR, RZ, 0x2 ;  /* 0x00000002ff177803 */ /* 0x000fe20000000000 */
[----:B------:R-:W4:Y:S02]  /*1260*/  LDCU.64 UR4, c[0x0][0x390] ;  /* 0x00007200ff0477ac */ /* 0x000f240008000a00 */
[----:B------:R-:W-:-:S04]  /*1270*/  IMAD.WIDE.U32 R14, R9, UR6, R12 ;  /* 0x00000006090e7c25 */ /* 0x000fc8000f8e000c */
[----:B------:R-:W-:-:S04]  /*1280*/  IMAD R13, R9, UR13, R16 ;  /* 0x0000000d090d7c24 */ /* 0x000fc8000f8e0210 */
[----:B------:R-:W-:Y:S02]  /*1290*/  IMAD.IADD R12, R15, 0x1, R13 ;  /* 0x000000010f0c7824 */ /* 0x000fe400078e020d */
[----:B------:R-:W-:Y:S02]  /*12a0*/  IMAD.MOV.U32 R13, RZ, RZ, RZ ;  /* 0x000000ffff0d7224 */ /* 0x000fe400078e00ff */
[----:B--2---:R-:W-:Y:S01]  /*12b0*/  IMAD R15, R12, UR7, RZ ;  /* 0x000000070c0f7c24 */ /* 0x004fe2000f8e02ff */
[----:B---3--:R-:W-:Y:S01]  /*12c0*/  FSETP.NEU.AND P5, PT, RZ, UR11, PT ;  /* 0x0000000bff007c0b */ /* 0x008fe2000bfad000 */
[----:B------:R-:W-:Y:S02]  /*12d0*/  IMAD.MOV.U32 R12, RZ, RZ, R8 ;  /* 0x000000ffff0c7224 */ /* 0x000fe400078e0008 */
[C---:B------:R-:W-:Y:S02]  /*12e0*/  IMAD R15, R14.reuse, UR19, R15 ;  /* 0x000000130e0f7c24 */ /* 0x040fe4000f8e020f */
[----:B------:R-:W-:Y:S01]  /*12f0*/  IMAD.WIDE.U32 R12, R14, UR7, R12 ;  /* 0x000000070e0c7c25 */ /* 0x000fe2000f8e000c */
[----:B------:R-:W-:-:S03]  /*1300*/  LOP3.LUT R14, R8, 0x1, RZ, 0xfc, !PT ;  /* 0x00000001080e7812 */ /* 0x000fc600078efcff */
[----:B------:R-:W-:Y:S01]  /*1310*/  IMAD.SHL.U32 R16, R12, 0x2, RZ ;  /* 0x000000020c107824 */ /* 0x000fe200078e00ff */
[----:B------:R-:W-:Y:S01]  /*1320*/  ISETP.GE.OR P2, PT, R14, UR7, !P5 ;  /* 0x000000070e007c0c */ /* 0x000fe2000ef46670 */
[----:B------:R-:W-:-:S03]  /*1330*/  IMAD.IADD R15, R13, 0x1, R15 ;  /* 0x000000010d0f7824 */ /* 0x000fc600078e020f */
[----:B----4-:R-:W-:Y:S02]  /*1340*/  IADD3 R16, P3, PT, R16, UR4, RZ ;  /* 0x0000000410107c10 */ /* 0x010fe4000ff7e0ff */
[----:B------:R-:W-:-:S04]  /*1350*/  SHF.L.U64.HI R12, R12, 0x1, R15 ;  /* 0x000000010c0c7819 */ /* 0x000fc8000001020f */
[----:B------:R-:W-:-:S05]  /*1360*/  IADD3.X R17, PT, PT, R12, UR5, RZ, P3, !PT ;  /* 0x000000050c117c10 */ /* 0x000fca0009ffe4ff */
[----:B------:R-:W2:Y:S01]  /*1370*/  @!P2 LDG.E.U16 R13, desc[UR16][R16.64+0x2] ;  /* 0x00000210100da981 */ /* 0x000ea2000c1e1500 */
[----:B------:R-:W3:Y:S01]  /*1380*/  S2UR UR5, SR_CgaCtaId ;  /* 0x00000000000579c3 */ /* 0x000ee20000008800 */
[----:B------:R-:W-:Y:S01]  /*1390*/  UMOV UR4, 0x400 ;  /* 0x0000040000047882 */ /* 0x000fe20000000000 */
[----:B------:R-:W-:Y:S01]  /*13a0*/  ISETP.GE.AND P4, PT, R14, UR7, PT ;  /* 0x000000070e007c0c */ /* 0x000fe2000bf86270 */
[----:B------:R-:W4:Y:S01]  /*13b0*/  S2R R12, SR_TID.X ;  /* 0x00000000000c7919 */ /* 0x000f220000002100 */
[----:B------:R-:W-:Y:S01]  /*13c0*/  UIADD3 UR4, UPT, UPT, UR4, 0x540, URZ ;  /* 0x0000054004047890 */ /* 0x000fe2000fffe0ff */
[----:B------:R-:W-:Y:S02]  /*13d0*/  SHF.R.U32.HI R18, RZ, 0x1, R0 ;  /* 0x00000001ff127819 */ /* 0x000fe40000011600 */
[----:B------:R-:W-:Y:S01]  /*13e0*/  P2R R26, PR, RZ, 0x10 ;  /* 0x00000010ff1a7803 */ /* 0x000fe20000000000 */
[----:B---3--:R-:W-:Y:S01]  /*13f0*/  ULEA UR4, UR5, UR4, 0x18 ;  /* 0x0000000405047291 */ /* 0x008fe2000f8ec0ff */
[----:B----4-:R-:W-:-:S05]  /*1400*/  IMAD.SHL.U32 R12, R12, 0x20, RZ ;  /* 0x000000200c0c7824 */ /* 0x010fca00078e00ff */
[----:B------:R-:W-:Y:S01]  /*1410*/  LOP3.LUT R15, R12, 0x20, RZ, 0xc0, !PT ;  /* 0x000000200c0f7812 */ /* 0x000fe200078ec0ff */
[----:B------:R-:W-:-:S04]  /*1420*/  IMAD.MOV.U32 R12, RZ, RZ, RZ ;  /* 0x000000ffff0c7224 */ /* 0x000fc800078e00ff */
[----:B------:R-:W-:Y:S02]  /*1430*/  IMAD R18, R18, 0x40, R15 ;  /* 0x0000004012127824 */ /* 0x000fe400078e020f */
[----:B------:R-:W3:Y:S03]  /*1440*/  @!P4 LDC R15, c[0x0][0x3d0] ;  /* 0x0000f400ff0fcb82 */ /* 0x000ee60000000800 */
[----:B------:R-:W3:Y:S02]  /*1450*/  @!P4 LDS R14, [R18+UR4+0x4] ;  /* 0x00000404120ec984 */ /* 0x000ee40008000800 */
[----:B---3--:R-:W-:Y:S01]  /*1460*/  @!P4 FMUL R12, R15, R14 ;  /* 0x0000000e0f0cc220 */ /* 0x008fe20000400000 */
[----:B------:R-:W-:Y:S01]  /*1470*/  LOP3.LUT R15, R8, 0x2, RZ, 0xfc, !PT ;  /* 0x00000002080f7812 */ /* 0x000fe200078efcff */
[----:B--2---:R-:W-:-:S04]  /*1480*/  @!P2 IMAD.U32 R13, R13, 0x10000, RZ ;  /* 0x000100000d0da824 */ /* 0x004fc800078e00ff */
[----:B------:R-:W-:Y:S01]  /*1490*/  @!P2 FFMA R12, R13, UR11, R12 ;  /* 0x0000000b0d0cac23 */ /* 0x000fe2000800000c */
[----:B------:R-:W-:-:S13]  /*14a0*/  ISETP.GE.OR P2, PT, R15, UR7, !P5 ;  /* 0x000000070f007c0c */ /* 0x000fda000ef46670 */
[----:B------:R-:W2:Y:S01]  /*14b0*/  @!P2 LDG.E.U16 R14, desc[UR16][R16.64+0x4] ;  /* 0x00000410100ea981 */ /* 0x000ea2000c1e1500 */
[----:B------:R-:W-:Y:S01]  /*14c0*/  ISETP.GE.AND P0, PT, R15, UR7, PT ;  /* 0x000000070f007c0c */ /* 0x000fe2000bf06270 */
[----:B------:R-:W-:-:S03]  /*14d0*/  IMAD.MOV.U32 R13, RZ, RZ, RZ ;  /* 0x000000ffff0d7224 */ /* 0x000fc600078e00ff */
[----:B------:R-:W-:-:S09]  /*14e0*/  P2R R27, PR, RZ, 0x1 ;  /* 0x00000001ff1b7803 */ /* 0x000fd20000000000 */
[----:B------:R-:W3:Y:S01]  /*14f0*/  @!P0 LDS R15, [R18+UR4+0x8] ;  /* 0x00000804120f8984 */ /* 0x000ee20008000800 */
[----:B------:R-:W3:Y:S02]  /*1500*/  @!P0 LDC R20, c[0x0][0x3d0] ;  /* 0x0000f400ff148b82 */ /* 0x000ee40000000800 */
[----:B---3--:R-:W-:Y:S01]  /*1510*/  @!P0 FMUL R13, R20, R15 ;  /* 0x0000000f140d8220 */ /* 0x008fe20000400000 */
[----:B--2---:R-:W-:-:S04]  /*1520*/  @!P2 IMAD.U32 R14, R14, 0x10000, RZ ;  /* 0x000100000e0ea824 */ /* 0x004fc800078e00ff */
[----:B------:R-:W-:Y:S01]  /*1530*/  @!P2 FFMA R13, R14, UR11, R13 ;  /* 0x0000000b0e0dac23 */ /* 0x000fe2000800000d */
[----:B------:R-:W-:-:S04]  /*1540*/  LOP3.LUT R14, R8, 0x3, RZ, 0xfc, !PT ;  /* 0x00000003080e7812 */ /* 0x000fc800078efcff */
[----:B------:R-:W-:-:S13]  /*1550*/  ISETP.GE.OR P2, PT, R14, UR7, !P5 ;  /* 0x000000070e007c0c */ /* 0x000fda000ef46670 */
[----:B------:R-:W2:Y:S01]  /*1560*/  @!P2 LDG.E.U16 R15, desc[UR16][R16.64+0x6] ;  /* 0x00000610100fa981 */ /* 0x000ea2000c1e1500 */
[----:B------:R-:W-:Y:S01]  /*1570*/  ISETP.GE.AND P0, PT, R14, UR7, PT ;  /* 0x000000070e007c0c */ /* 0x000fe2000bf06270 */
[----:B------:R-:W-:Y:S01]  /*1580*/  IMAD.MOV.U32 R14, RZ, RZ, RZ ;  /* 0x000000ffff0e7224 */ /* 0x000fe200078e00ff */
[----:B------:R-:W-:Y:S02]  /*1590*/  ISETP.NE.AND P6, PT, R3, RZ, PT ;  /* 0x000000ff0300720c */ /* 0x000fe40003fc5270 */
[----:B------:R-:W-:-:S09]  /*15a0*/  P2R R28, PR, RZ, 0x1 ;  /* 0x00000001ff1c7803 */ /* 0x000fd20000000000 */
[----:B------:R-:W3:Y:S01]  /*15b0*/  @!P0 LDS R19, [R18+UR4+0xc] ;  /* 0x00000c0412138984 */ /* 0x000ee20008000800 */
[----:B------:R-:W3:Y:S03]  /*15c0*/  @!P0 LDC R20, c[0x0][0x3d0] ;  /* 0x0000f400ff148b82 */ /* 0x000ee60000000800 */
[----:B------:R-:W4:Y:S01]  /*15d0*/  @P6 LDG.E.U16 R41, desc[UR16][R16.64+0xe] ;  /* 0x00000e1010296981 */ /* 0x000f22000c1e1500 */
[----:B---3--:R-:W-:Y:S01]  /*15e0*/  @!P0 FMUL R14, R20, R19 ;  /* 0x00000013140e8220 */ /* 0x008fe20000400000 */
[----:B------:R-:W-:-:S13]  /*15f0*/  ISETP.NE.AND P0, PT, R7, RZ, PT ;  /* 0x000000ff0700720c */ /* 0x000fda0003f05270 */
[----:B------:R-:W3:Y:S01]  /*1600*/  @P0 LDG.E.U16 R39, desc[UR16][R16.64] ;  /* 0x0000001010270981 */ /* 0x000ee2000c1e1500 */
[----:B--2---:R-:W-:-:S04]  /*1610*/  @!P2 IMAD.U32 R15, R15, 0x10000, RZ ;  /* 0x000100000f0fa824 */ /* 0x004fc800078e00ff */
[----:B------:R-:W-:Y:S01]  /*1620*/  @!P2 FFMA R14, R15, UR11, R14 ;  /* 0x0000000b0f0eac23 */ /* 0x000fe2000800000e */
[----:B------:R-:W-:-:S04]  /*1630*/  LOP3.LUT R15, R8, 0x4, RZ, 0xfc, !PT ;  /* 0x00000004080f7812 */ /* 0x000fc800078efcff */
[----:B------:R-:W-:-:S13]  /*1640*/  ISETP.GE.OR P3, PT, R15, UR7, !P5 ;  /* 0x000000070f007c0c */ /* 0x000fda000ef66670 */
[----:B------:R-:W2:Y:S01]  /*1650*/  @!P3 LDG.E.U16 R20, desc[UR16][R16.64+0x8] ;  /* 0x000008101014b981 */ /* 0x000ea2000c1e1500 */
[----:B------:R-:W-:Y:S01]  /*1660*/  ISETP.GE.AND P2, PT, R15, UR7, PT ;  /* 0x000000070f007c0c */ /* 0x000fe2000bf46270 */
[----:B------:R-:W-:-:S12]  /*1670*/  IMAD.MOV.U32 R15, RZ, RZ, RZ ;  /* 0x000000ffff0f7224 */ /* 0x000fd800078e00ff */
[----:B------:R-:W5:Y:S01]  /*1680*/  @!P2 LDS R19, [R18+UR4+0x10] ;  /* 0x000010041213a984 */ /* 0x000f620008000800 */
[----:B------:R-:W5:Y:S02]  /*1690*/  @!P2 LDC R22, c[0x0][0x3d0] ;  /* 0x0000f400ff16ab82 */ /* 0x000f640000000800 */
[----:B-----5:R-:W-:Y:S01]  /*16a0*/  @!P2 FMUL R15, R19, R22 ;  /* 0x00000016130fa220 */ /* 0x020fe20000400000 */
[----:B------:R-:W-:-:S04]  /*16b0*/  LOP3.LUT R19, R8, 0x5, RZ, 0xfc, !PT ;  /* 0x0000000508137812 */ /* 0x000fc800078efcff */
[----:B------:R-:W-:Y:S01]  /*16c0*/  ISETP.GE.OR P4, PT, R19, UR7, !P5 ;  /* 0x0000000713007c0c */ /* 0x000fe2000ef86670 */
[----:B--2---:R-:W-:-:S04]  /*16d0*/  @!P3 IMAD.U32 R20, R20, 0x10000, RZ ;  /* 0x000100001414b824 */ /* 0x004fc800078e00ff */
[----:B------:R-:W-:-:S08]  /*16e0*/  @!P3 FFMA R15, R20, UR11, R15 ;  /* 0x0000000b140fbc23 */ /* 0x000fd0000800000f */
[----:B------:R-:W2:Y:S01]  /*16f0*/  @!P4 LDG.E.U16 R20, desc[UR16][R16.64+0xa] ;  /* 0x00000a101014c981 */ /* 0x000ea2000c1e1500 */
[----:B------:R-:W-:Y:S01]  /*1700*/  ISETP.GE.AND P3, PT, R19, UR7, PT ;  /* 0x0000000713007c0c */ /* 0x000fe2000bf66270 */
[----:B------:R-:W-:-:S12]  /*1710*/  IMAD.MOV.U32 R19, RZ, RZ, RZ ;  /* 0x000000ffff137224 */ /* 0x000fd800078e00ff */
[----:B------:R-:W5:Y:S01]  /*1720*/  @!P3 LDS R21, [R18+UR4+0x14] ;  /* 0x000014041215b984 */ /* 0x000f620008000800 */
[----:B------:R-:W5:Y:S02]  /*1730*/  @!P3 LDC R22, c[0x0][0x3d0] ;  /* 0x0000f400ff16bb82 */ /* 0x000f640000000800 */
[----:B-----5:R-:W-:Y:S01]  /*1740*/  @!P3 FMUL R19, R22, R21 ;  /* 0x000000151613b220 */ /* 0x020fe20000400000 */
        /* <DEDUP_REMOVED lines=8> */
[----:B------:R-:W5:Y:S01]  /*17d0*/  @!P4 LDC R29, c[0x0][0x3d0] ;  /* 0x0000f400ff1dcb82 */ /* 0x000f620000000800 */
[----:B------:R-:W-:-:S13]  /*17e0*/  ISETP.GE.AND P1, PT, R8, UR7, PT ;  /* 0x0000000708007c0c */ /* 0x000fda000bf26270 */
[----:B------:R-:W1:Y:S01]  /*17f0*/  @!P1 LDS R31, [R18+UR4] ;  /* 0x00000004121f9984 */ /* 0x000e620008000800 */
[----:B------:R-:W1:Y:S01]  /*1800*/  @!P1 LDC R40, c[0x0][0x3d0] ;  /* 0x0000f400ff289b82 */ /* 0x000e620000000800 */
[----:B-----5:R-:W-:Y:S01]  /*1810*/  @!P4 FMUL R20, R29, R22 ;  /* 0x000000161d14c220 */ /* 0x020fe20000400000 */
[----:B------:R-:W-:Y:S02]  /*1820*/  IMAD.MOV.U32 R22, RZ, RZ, RZ ;  /* 0x000000ffff167224 */ /* 0x000fe400078e00ff */
[----:B----4-:R-:W-:Y:S01]  /*1830*/  @P6 IMAD.U32 R41, R41, 0x10000, RZ ;  /* 0x0001000029296824 */ /* 0x010fe200078e00ff */
[----:B------:R-:W-:Y:S02]  /*1840*/  P2R R29, PR, RZ, 0x2 ;  /* 0x00000002ff1d7803 */ /* 0x000fe40000000000 */
[----:B------:R-:W-:Y:S02]  /*1850*/  F2FP.BF16.F32.PACK_AB R13, RZ, R13 ;  /* 0x0000000dff0d723e */ /* 0x000fe400000010ff */
[----:B------:R-:W-:Y:S01]  /*1860*/  F2FP.BF16.F32.PACK_AB R19, RZ, R19 ;  /* 0x00000013ff13723e */ /* 0x000fe200000010ff */
[----:B--2---:R-:W-:-:S04]  /*1870*/  @!P5 IMAD.U32 R21, R21, 0x10000, RZ ;  /* 0x000100001515d824 */ /* 0x004fc800078e00ff */
[----:B------:R-:W-:Y:S01]  /*1880*/  @!P5 FFMA R20, R21, UR11, R20 ;  /* 0x0000000b1514dc23 */ /* 0x000fe20008000014 */
[----:B------:R-:W-:-:S04]  /*1890*/  LOP3.LUT R21, R8, 0x7, RZ, 0xfc, !PT ;  /* 0x0000000708157812 */ /* 0x000fc800078efcff */
[----:B------:R-:W-:-:S13]  /*18a0*/  ISETP.GE.AND P5, PT, R21, UR7, PT ;  /* 0x0000000715007c0c */ /* 0x000fda000bfa6270 */
[----:B------:R2:W4:Y:S01]  /*18b0*/  @!P5 LDS R42, [R18+UR4+0x1c] ;  /* 0x00001c04122ad984 */ /* 0x0005220008000800 */
[----:B------:R-:W4:Y:S01]  /*18c0*/  @!P5 LDC R43, c[0x0][0x3d0] ;  /* 0x0000f400ff2bdb82 */ /* 0x000f220000000800 */
[----:B------:R-:W-:Y:S02]  /*18d0*/  IMAD.MOV.U32 R21, RZ, RZ, RZ ;  /* 0x000000ffff157224 */ /* 0x000fe400078e00ff */
[----:B-1----:R-:W-:Y:S01]  /*18e0*/  @!P1 FMUL R21, R31, R40 ;  /* 0x000000281f159220 */ /* 0x002fe20000400000 */
[----:B---3--:R-:W-:Y:S01]  /*18f0*/  @P0 IMAD.U32 R40, R39, 0x10000, RZ ;  /* 0x0001000027280824 */ /* 0x008fe200078e00ff */
[----:B------:R-:W-:-:S03]  /*1900*/  ISETP.NE.AND P1, PT, R23, RZ, PT ;  /* 0x000000ff1700720c */ /* 0x000fc60003f25270 */
[----:B------:R-:W-:Y:S01]  /*1910*/  @P0 FFMA R21, R40, UR11, R21 ;  /* 0x0000000b28150c23 */ /* 0x000fe20008000015 */
[----:B------:R-:W-:Y:S02]  /*1920*/  F2FP.BF16.F32.PACK_AB R23, RZ, R14 ;  /* 0x0000000eff17723e */ /* 0x000fe400000010ff */
[----:B--2---:R-:W-:Y:S02]  /*1930*/  F2FP.BF16.F32.PACK_AB R18, RZ, R12 ;  /* 0x0000000cff12723e */ /* 0x004fe400000010ff */
[----:B------:R-:W-:Y:S02]  /*1940*/  F2FP.BF16.F32.PACK_AB R14, RZ, R15 ;  /* 0x0000000fff0e723e */ /* 0x000fe400000010ff */
[----:B------:R-:W-:Y:S02]  /*1950*/  F2FP.BF16.F32.PACK_AB R15, RZ, R20 ;  /* 0x00000014ff0f723e */ /* 0x000fe400000010ff */
[----:B------:R-:W-:Y:S01]  /*1960*/  F2FP.BF16.F32.PACK_AB R12, RZ, R21 ;  /* 0x00000015ff0c723e */ /* 0x000fe200000010ff */
[----:B----4-:R-:W-:-:S04]  /*1970*/  @!P5 FMUL R22, R43, R42 ;  /* 0x0000002a2b16d220 */ /* 0x010fc80000400000 */
[----:B------:R-:W-:Y:S01]  /*1980*/  @P6 FFMA R22, R41, UR11, R22 ;  /* 0x0000000b29166c23 */ /* 0x000fe20008000016 */
[----:B------:R-:W-:-:S04]  /*1990*/  LOP3.LUT P6, RZ, R16, 0xf, RZ, 0xc0, !PT ;  /* 0x0000000f10ff7812 */ /* 0x000fc800078cc0ff */
[----:B------:R-:W-:-:S09]  /*19a0*/  F2FP.BF16.F32.PACK_AB R22, RZ, R22 ;  /* 0x00000016ff16723e */ /* 0x000fd200000010ff */
[----:B------:R-:W-:Y:S02]  /*19b0*/  @!P6 PRMT R13, R13, 0x5410, R23 ;  /* 0x000054100d0de816 */ /* 0x000fe40000000017 */
[----:B------:R-:W-:Y:S02]  /*19c0*/  @!P6 PRMT R14, R14, 0x5410, R19 ;  /* 0x000054100e0ee816 */ /* 0x000fe40000000013 */
[----:B------:R-:W-:Y:S02]  /*19d0*/  @!P6 PRMT R12, R12, 0x5410, R18 ;  /* 0x000054100c0ce816 */ /* 0x000fe40000000012 */
[----:B------:R-:W-:-:S05]  /*19e0*/  @!P6 PRMT R15, R15, 0x5410, R22 ;  /* 0x000054100f0fe816 */ /* 0x000fca0000000016 */
[----:B------:R3:W-:Y:S01]  /*19f0*/  @!P6 STG.E.128 desc[UR16][R16.64], R12 ;  /* 0x0000000c1000e986 */ /* 0x0007e2000c101d10 */
[----:B------:R-:W-:Y:S01]  /*1a00*/  ISETP.NE.AND P0, PT, R30, RZ, PT ;  /* 0x000000ff1e00720c */ /* 0x000fe20003f05270 */
[----:B------:R-:W-:-:S12]  /*1a10*/  @!P6 BRA `(.L_x_13) ;  /* 0x000000000048e947 */ /* 0x000fd80003800000 */
[----:B------:R-:W-:Y:S01]  /*1a20*/  P2R R20, PR, RZ, 0x20 ;  /* 0x00000020ff147803 */ /* 0x000fe20000000000 */
[----:B------:R4:W-:Y:S01]  /*1a30*/  @!P2 STG.E.U16 desc[UR16][R16.64+0x8], R14 ;  /* 0x0000080e1000a986 */ /* 0x0009e2000c101510 */
[----:B------:R-:W-:Y:S02]  /*1a40*/  ISETP.NE.AND P5, PT, R29, RZ, PT ;  /* 0x000000ff1d00720c */ /* 0x000fe40003fa5270 */
[----:B------:R-:W-:Y:S01]  /*1a50*/  ISETP.NE.AND P6, PT, R28, RZ, PT ;  /* 0x000000ff1c00720c */ /* 0x000fe20003fc5270 */
[----:B------:R4:W-:Y:S01]  /*1a60*/  @!P3 STG.E.U16 desc[UR16][R16.64+0xa], R19 ;  /* 0x00000a131000b986 */ /* 0x0009e2000c101510 */
[----:B------:R-:W-:Y:S02]  /*1a70*/  P2R R21, PR, RZ, 0x2 ;  /* 0x00000002ff157803 */ /* 0x000fe40000000000 */
[----:B------:R-:W-:Y:S01]  /*1a80*/  ISETP.NE.AND P1, PT, R26, RZ, PT ;  /* 0x000000ff1a00720c */ /* 0x000fe20003f25270 */
[----:B------:R4:W-:Y:S01]  /*1a90*/  @!P4 STG.E.U16 desc[UR16][R16.64+0xc], R15 ;  /* 0x00000c0f1000c986 */ /* 0x0009e2000c101510 */
[----:B------:R-:W-:-:S02]  /*1aa0*/  P2R R26, PR, RZ, 0x1 ;  /* 0x00000001ff1a7803 */ /* 0x000fc40000000000 */
[----:B------:R-:W-:-:S03]  /*1ab0*/  ISETP.NE.AND P0, PT, R27, RZ, PT ;  /* 0x000000ff1b00720c */ /* 0x000fc60003f05270 */
[----:B------:R4:W-:Y:S01]  /*1ac0*/  @!P5 STG.E.U16 desc[UR16][R16.64], R12 ;  /* 0x0000000c1000d986 */ /* 0x0009e2000c101510 */
[----:B------:R-:W-:-:S03]  /*1ad0*/  ISETP.NE.AND P5, PT, R20, RZ, PT ;  /* 0x000000ff1400720c */ /* 0x000fc60003fa5270 */
[----:B------:R4:W-:Y:S04]  /*1ae0*/  @!P6 STG.E.U16 desc[UR16][R16.64+0x6], R23 ;  /* 0x000006171000e986 */ /* 0x0009e8000c101510 */
[----:B------:R4:W-:Y:S01]  /*1af0*/  @!P1 STG.E.U16 desc[UR16][R16.64+0x2], R18 ;  /* 0x0000021210009986 */ /* 0x0009e2000c101510 */
[----:B------:R-:W-:-:S03]  /*1b00*/  ISETP.NE.AND P1, PT, R21, RZ, PT ;  /* 0x000000ff1500720c */ /* 0x000fc60003f25270 */
[----:B------:R4:W-:Y:S01]  /*1b10*/  @!P0 STG.E.U16 desc[UR16][R16.64+0x4], R13 ;  /* 0x0000040d10008986 */ /* 0x0009e2000c101510 */
[----:B------:R-:W-:-:S03]  /*1b20*/  ISETP.NE.AND P0, PT, R26, RZ, PT ;  /* 0x000000ff1a00720c */ /* 0x000fc60003f05270 */
[----:B------:R4:W-:Y:S10]  /*1b30*/  @!P5 STG.E.U16 desc[UR16][R16.64+0xe], R22 ;  /* 0x00000e161000d986 */ /* 0x0009f4000c101510 */
.L_x_13:
[----:B------:R-:W-:Y:S05]  /*1b40*/  BSYNC.RECONVERGENT B0 ;  /* 0x0000000000007941 */ /* 0x000fea0003800200 */
.L_x_12:
[----:B------:R-:W-:Y:S06]  /*1b50*/  BAR.SYNC.DEFER_BLOCKING 0x0 ;  /* 0x0000000000007b1d */ /* 0x000fec0000010000 */
.L_x_0:
[----:B--234-:R-:W2:Y:S01]  /*1b60*/  LDC R12, c[0x0][0x374] ;  /* 0x0000dd00ff0c7b82 */ /* 0x01cea20000000800 */
[----:B------:R-:W3:Y:S01]  /*1b70*/  LDCU UR4, c[0x0][0x3cc] ;  /* 0x00007980ff0477ac */ /* 0x000ee20008000800 */
[----:B--2---:R-:W-:-:S05]  /*1b80*/  IMAD.IADD R9, R12, 0x1, R9 ;  /* 0x000000010c097824 */ /* 0x004fca00078e0209 */
[----:B---3--:R-:W-:-:S13]  /*1b90*/  ISETP.GE.AND P2, PT, R9, UR4, PT ;  /* 0x0000000409007c0c */ /* 0x008fda000bf46270 */
[----:B------:R-:W-:Y:S05]  /*1ba0*/  @!P2 BRA `(.L_x_14) ;  /* 0xffffffe80038a947 */ /* 0x000fea000383ffff */
[----:B------:R-:W-:Y:S05]  /*1bb0*/  EXIT ;  /* 0x000000000000794d */ /* 0x000fea0003800000 */
.L_x_15:
[----:B------:R-:W-:-:S00]  /*1bc0*/  BRA `(.L_x_15) ;  /* 0xfffffffc00fc7947 */ /* 0x000fc0000383ffff */
[----:B------:R-:W-:-:S00]  /*1bd0*/  NOP ;  /* 0x0000000000007918 */ /* 0x000fc00000000000 */
        /* <DEDUP_REMOVED lines=10> */
.L_x_86:


//--------------------- .text._Z26segmented_trab_gather_wmmaI13__nv_bfloat16fEvPKT_S3_PT0_PKlS7_PKfPKiiiiiiiff --------------------------
	.section	.text._Z26segmented_trab_gather_wmmaI13__nv_bfloat16fEvPKT_S3_PT0_PKlS7_PKfPKiiiiiiiff,"ax",@progbits
	.align	128
        .global         _Z26segmented_trab_gather_wmmaI13__nv_bfloat16fEvPKT_S3_PT0_PKlS7_PKfPKiiiiiiiff
        .type           _Z26segmented_trab_gather_wmmaI13__nv_bfloat16fEvPKT_S3_PT0_PKlS7_PKfPKiiiiiiiff,@function
        .size           _Z26segmented_trab_gather_wmmaI13__nv_bfloat16fEvPKT_S3_PT0_PKlS7_PKfPKiiiiiiiff,(.L_x_87 - _Z26segmented_trab_gather_wmmaI13__nv_bfloat16fEvPKT_S3_PT0_PKlS7_PKfPKiiiiiiiff)
        .other          _Z26segmented_trab_gather_wmmaI13__nv_bfloat16fEvPKT_S3_PT0_PKlS7_PKfPKiiiiiiiff,@"STO_CUDA_ENTRY STV_DEFAULT"
_Z26segmented_trab_gather_wmmaI13__nv_bfloat16fEvPKT_S3_PT0_PKlS7_PKfPKiiiiiiiff:
.text._Z26segmented_trab_gather_wmmaI13__nv_bfloat16fEvPKT_S3_PT0_PKlS7_PKfPKiiiiiiiff:
        /* <DEDUP_REMOVED lines=9> */
[----:B------:R-:W2:Y:S01]  /*0090*/  S2UR UR4, SR_CTAID.Z ;  /* 0x00000000000479c3 */ /* 0x000ea20000002700 */
[----:B------:R-:W3:Y:S01]  /*00a0*/  LDCU.64 UR16, c[0x0][0x3c0] ;  /* 0x00007800ff1077ac */ /* 0x000ee20008000a00 */
[----:B------:R-:W4:Y:S01]  /*00b0*/  S2R R24, SR_CTAID.X ;  /* 0x0000000000187919 */ /* 0x000f220000002500 */
[----:B------:R-:W5:Y:S05]  /*00c0*/  LDCU.64 UR6, c[0x0][0x3b8] ;  /* 0x00007700ff0677ac */ /* 0x000f6a0008000a00 */
[----:B------:R-:W1:Y:S01]  /*00d0*/  S2UR UR12, SR_CgaCtaId ;  /* 0x00000000000c79c3 */ /* 0x000e620000008800 */
[----:B------:R-:W-:Y:S01]  /*00e0*/  UMOV UR5, 0x400 ;  /* 0x0000040000057882 */ /* 0x000fe20000000000 */
[----:B------:R-:W1:Y:S01]  /*00f0*/  LDCU UR20, c[0x0][0x374] ;  /* 0x00006e80ff1477ac */ /* 0x000e620008000800 */
[----:B------:R-:W-:-:S02]  /*0100*/  UIADD3 UR11, UPT, UPT, UR5, 0x340, URZ ;  /* 0x00000340050b7890 */ /* 0x000fc4000fffe0ff */
[----:B------:R-:W-:Y:S02]  /*0110*/  UIADD3 UR9, UPT, UPT, UR5, 0x140, URZ ;  /* 0x0000014005097890 */ /* 0x000fe4000fffe0ff */
[----:B------:R-:W-:Y:S01]  /*0120*/  UIADD3 UR10, UPT, UPT, UR5, 0x80, URZ ;  /* 0x00000080050a7890 */ /* 0x000fe2000fffe0ff */
[----:B------:R-:W4:Y:S01]  /*0130*/  LDCU.64 UR18, c[0x0][0x358] ;  /* 0x00006b00ff1277ac */ /* 0x000f220008000a00 */
[----:B--2---:R-:W-:Y:S02]  /*0140*/  USHF.L.U32 UR4, UR4, 0x4, URZ ;  /* 0x0000000404047899 */ /* 0x004fe400080006ff */
[----:B-----5:R-:W-:Y:S02]  /*0150*/  USHF.R.S32.HI UR6, URZ, 0x1f, UR6 ;  /* 0x0000001fff067899 */ /* 0x020fe40008011406 */
[----:B------:R-:W-:Y:S02]  /*0160*/  USHF.R.S32.HI UR7, URZ, 0x1f, UR7 ;  /* 0x0000001fff077899 */ /* 0x000fe40008011407 */
[----:B---3--:R-:W-:Y:S01]  /*0170*/  USHF.R.S32.HI UR22, URZ, 0x1f, UR16 ;  /* 0x0000001fff167899 */ /* 0x008fe20008011410 */
[----:B-1----:R-:W-:Y:S01]  /*0180*/  SHF.R.U32.HI R0, RZ, 0x1, R7 ;  /* 0x00000001ff007819 */ /* 0x002fe20000011607 */
[----:B------:R-:W-:Y:S01]  /*0190*/  ULEA UR11, UR12, UR11, 0x18 ;  /* 0x0000000b0c0b7291 */ /* 0x000fe2000f8ec0ff */
[C---:B------:R-:W-:Y:S01]  /*01a0*/  LOP3.LUT R30, R7.reuse, 0x1f, RZ, 0xc0, !PT ;  /* 0x0000001f071e7812 */ /* 0x040fe200078ec0ff */
[----:B------:R-:W-:Y:S01]  /*01b0*/  ULEA UR9, UR12, UR9, 0x18 ;  /* 0x000000090c097291 */ /* 0x000fe2000f8ec0ff */
[----:B------:R-:W-:Y:S01]  /*01c0*/  LOP3.LUT R3, R0, 0x8, RZ, 0xc0, !PT ;  /* 0x0000000800037812 */ /* 0x000fe200078ec0ff */
[----:B------:R-:W-:Y:S01]  /*01d0*/  IMAD.U32 R0, RZ, RZ, UR4 ;  /* 0x00000004ff007e24 */ /* 0x000fe2000f8e00ff */
[----:B------:R-:W-:Y:S01]  /*01e0*/  LOP3.LUT R4, R30, 0x20, RZ, 0xfc, !PT ;  /* 0x000000201e047812 */ /* 0x000fe200078efcff */
[----:B----4-:R-:W-:Y:S01]  /*01f0*/  IMAD.SHL.U32 R24, R24, 0x10, RZ ;  /* 0x0000001018187824 */ /* 0x010fe200078e00ff */
[----:B------:R-:W-:Y:S01]  /*0200*/  LOP3.LUT R20, R30, 0x60, RZ, 0xfc, !PT ;  /* 0x000000601e147812 */ /* 0x000fe200078efcff */
[----:B------:R-:W-:Y:S01]  /*0210*/  IMAD.SHL.U32 R29, R7, 0x8, RZ ;  /* 0x00000008071d7824 */ /* 0x000fe200078e00ff */
[----:B------:R-:W-:Y:S01]  /*0220*/  LOP3.LUT R0, R3, 0x7, R0, 0xfe, !PT ;  /* 0x0000000703007812 */ /* 0x000fe200078efe00 */
[----:B------:R-:W-:Y:S01]  /*0230*/  ULEA UR21, UR12, UR5, 0x18 ;  /* 0x000000050c157291 */ /* 0x000fe2000f8ec0ff */
[----:B------:R-:W-:Y:S01]  /*0240*/  SHF.R.U32.HI R2, RZ, 0x2, R4 ;  /* 0x00000002ff027819 */ /* 0x000fe20000011604 */
[----:B------:R-:W-:Y:S01]  /*0250*/  USHF.R.S32.HI UR8, URZ, 0x1f, UR17 ;  /* 0x0000001fff087899 */ /* 0x000fe20008011411 */
[----:B------:R-:W-:Y:S01]  /*0260*/  ISETP.GE.AND P1, PT, R0, UR16, PT ;  /* 0x0000001000007c0c */ /* 0x000fe2000bf26270 */
[----:B------:R-:W-:Y:S01]  /*0270*/  IMAD.SHL.U32 R0, R7, 0x20, RZ ;  /* 0x0000002007007824 */ /* 0x000fe200078e00ff */
[----:B------:R-:W-:Y:S01]  /*0280*/  LOP3.LUT R5, R3, 0x7, R24, 0xfe, !PT ;  /* 0x0000000703057812 */ /* 0x000fe200078efe18 */
[----:B------:R-:W-:Y:S01]  /*0290*/  VIADD R2, R2, UR4 ;  /* 0x0000000402027c36 */ /* 0x000fe20008000000 */
[----:B------:R-:W-:Y:S01]  /*02a0*/  SHF.R.U32.HI R20, RZ, 0x4, R20 ;  /* 0x00000004ff147819 */ /* 0x000fe20000011614 */
[----:B------:R-:W-:Y:S01]  /*02b0*/  ULEA UR10, UR12, UR10, 0x18 ;  /* 0x0000000a0c0a7291 */ /* 0x000fe2000f8ec0ff */
[----:B------:R-:W-:-:S02]  /*02c0*/  LOP3.LUT R0, R0, 0x1e0, RZ, 0xc0, !PT ;  /* 0x000001e000007812 */ /* 0x000fc400078ec0ff */
[----:B------:R-:W-:Y:S01]  /*02d0*/  ISETP.GE.AND P3, PT, R5, UR17, PT ;  /* 0x0000001105007c0c */ /* 0x000fe2000bf66270 */
[C---:B------:R-:W-:Y:S01]  /*02e0*/  IMAD.SHL.U32 R5, R7.reuse, 0x4, RZ ;  /* 0x0000000407057824 */ /* 0x040fe200078e00ff */
[----:B------:R-:W-:Y:S01]  /*02f0*/  LOP3.LUT R25, R0, 0x10, R7, 0xf8, !PT ;  /* 0x0000001000197812 */ /* 0x000fe200078ef807 */
[----:B------:R-:W-:Y:S01]  /*0300*/  IMAD.SHL.U32 R0, R7, 0x2, RZ ;  /* 0x0000000207007824 */ /* 0x000fe200078e00ff */
[----:B------:R-:W-:Y:S02]  /*0310*/  ISETP.GE.AND P4, PT, R2, UR16, PT ;  /* 0x0000001002007c0c */ /* 0x000fe4000bf86270 */
[----:B------:R-:W-:Y:S01]  /*0320*/  LOP3.LUT R2, R30, 0x40, RZ, 0xfc, !PT ;  /* 0x000000401e027812 */ /* 0x000fe200078efcff */
[C---:B------:R-:W-:Y:S01]  /*0330*/  VIADD R23, R25.reuse, UR9 ;  /* 0x0000000919177c36 */ /* 0x040fe20008000000 */
[----:B------:R-:W-:Y:S01]  /*0340*/  LOP3.LUT R22, R24, 0xc, R5, 0xf8, !PT ;  /* 0x0000000c18167812 */ /* 0x000fe200078ef805 */
[----:B------:R-:W-:Y:S01]  /*0350*/  VIADD R21, R25, UR11 ;  /* 0x0000000b19157c36 */ /* 0x000fe20008000000 */
[----:B------:R-:W-:-:S02]  /*0360*/  LOP3.LUT R5, R0, 0x1e, RZ, 0xc0, !PT ;  /* 0x0000001e00057812 */ /* 0x000fc400078ec0ff */
[C---:B------:R-:W-:Y:S02]  /*0370*/  LOP3.LUT R24, R3.reuse, R24, RZ, 0xfc, !PT ;  /* 0x0000001803187212 */ /* 0x040fe400078efcff */
[----:B------:R-:W-:Y:S01]  /*0380*/  LOP3.LUT R28, R3, UR4, RZ, 0xfc, !PT ;  /* 0x00000004031c7c12 */ /* 0x000fe2000f8efcff */
[--C-:B------:R-:W-:Y:S01]  /*0390*/  IMAD R6, R20, 0x20, R5.reuse ;  /* 0x0000002014067824 */ /* 0x100fe200078e0205 */
[----:B------:R-:W-:Y:S02]  /*03a0*/  SHF.R.U32.HI R2, RZ, 0x4, R2 ;  /* 0x00000004ff027819 */ /* 0x000fe40000011602 */
[----:B------:R-:W-:Y:S02]  /*03b0*/  SHF.R.U32.HI R0, RZ, 0x4, R30 ;  /* 0x00000004ff007819 */ /* 0x000fe4000001161e */
[----:B------:R-:W-:Y:S01]  /*03c0*/  SHF.R.U32.HI R3, RZ, 0x4, R4 ;  /* 0x00000004ff037819 */ /* 0x000fe20000011604 */
[--C-:B------:R-:W-:Y:S01]  /*03d0*/  IMAD R7, R2, 0x20, R5.reuse ;  /* 0x0000002002077824 */ /* 0x100fe200078e0205 */
[----:B------:R-:W-:Y:S01]  /*03e0*/  LOP3.LUT R29, R29, 0x78, RZ, 0xc0, !PT ;  /* 0x000000781d1d7812 */ /* 0x000fe200078ec0ff */
[----:B------:R-:W-:-:S02]  /*03f0*/  IMAD R4, R0, 0x20, R5 ;  /* 0x0000002000047824 */ /* 0x000fc400078e0205 */
[----:B------:R-:W-:Y:S02]  /*0400*/  IMAD R8, R3, 0x20, R5 ;  /* 0x0000002003087824 */ /* 0x000fe400078e0205 */
[----:B------:R-:W-:Y:S02]  /*0410*/  VIADD R5, R6, UR11 ;  /* 0x0000000b06057c36 */ /* 0x000fe40008000000 */
[----:B------:R-:W-:Y:S02]  /*0420*/  VIADD R6, R7, UR11 ;  /* 0x0000000b07067c36 */ /* 0x000fe40008000000 */
[----:B------:R-:W-:Y:S02]  /*0430*/  VIADD R4, R4, UR11 ;  /* 0x0000000b04047c36 */ /* 0x000fe40008000000 */
[----:B------:R-:W-:-:S07]  /*0440*/  VIADD R7, R8, UR11 ;  /* 0x0000000b08077c36 */ /* 0x000fce0008000000 */
.L_x_41:
[----:B-1----:R-:W1:Y:S02]  /*0450*/  LDCU.64 UR12, c[0x0][0x3b0] ;  /* 0x00007600ff0c77ac */ /* 0x002e640008000a00 */
[----:B-1----:R-:W-:-:S06]  /*0460*/  UIMAD.WIDE UR12, UR14, 0x4, UR12 ;  /* 0x000000040e0c78a5 */ /* 0x002fcc000f8e020c */
[----:B--234-:R-:W-:Y:S02]  /*0470*/  IMAD.U32 R8, RZ, RZ, UR12 ;  /* 0x0000000cff087e24 */ /* 0x01cfe4000f8e00ff */
[----:B------:R-:W-:-:S05]  /*0480*/  IMAD.U32 R9, RZ, RZ, UR13 ;  /* 0x0000000dff097e24 */ /* 0x000fca000f8e00ff */
[----:B------:R-:W2:Y:S04]  /*0490*/  LDG.E.CONSTANT R10, desc[UR18][R8.64+0x4] ;  /* 0x00000412080a7981 */ /* 0x000ea8000c1e9900 */
[----:B------:R-:W3:Y:S01]  /*04a0*/  LDG.E.CONSTANT R31, desc[UR18][R8.64] ;  /* 0x00000012081f7981 */ /* 0x000ee2000c1e9900 */
[----:B--2---:R-:W-:-:S13]  /*04b0*/  R2UR UR23, R10 ;  /* 0x000000000a1772ca */ /* 0x004fda00000e0000 */
[----:B---3--:R-:W-:-:S13]  /*04c0*/  ISETP.LT.AND P0, PT, R31, UR23, PT ;  /* 0x000000171f007c0c */ /* 0x008fda000bf01270 */
[----:B------:R-:W-:Y:S05]  /*04d0*/  @!P0 BRA `(.L_x_16) ;  /* 0x0000001400c48947 */ /* 0x000fea0003800000 */
[----:B------:R-:W1:Y:S01]  /*04e0*/  LDCU UR5, c[0x0][0x3c8] ;  /* 0x00007900ff0577ac */ /* 0x000e620008000800 */
[----:B------:R-:W-:Y:S02]  /*04f0*/  CS2R R10, SRZ ;  /* 0x00000000000a7805 */ /* 0x000fe4000001ff00 */
[----:B------:R-:W-:Y:S02]  /*0500*/  CS2R R8, SRZ ;  /* 0x0000000000087805 */ /* 0x000fe4000001ff00 */
[----:B------:R-:W-:Y:S02]  /*0510*/  CS2R R14, SRZ ;  /* 0x00000000000e7805 */ /* 0x000fe4000001ff00 */
[----:B------:R-:W-:Y:S01]  /*0520*/  CS2R R12, SRZ ;  /* 0x00000000000c7805 */ /* 0x000fe2000001ff00 */
[----:B-1----:R-:W-:-:S04]  /*0530*/  UISETP.LT.AND UP0, UPT, UR23, UR5, UPT ;  /* 0x000000051700728c */ /* 0x002fc8000bf01270 */
[----:B------:R-:W-:-:S12]  /*0540*/  USEL UR15, UR23, UR5, UP0 ;  /* 0x00000005170f7287 */ /* 0x000fd80008000000 */
.L_x_27:
[----:B------:R-:W-:Y:S01]  /*0550*/  ISETP.GT.U32.AND P0, PT, R30, 0xf, PT ;  /* 0x0000000f1e00780c */ /* 0x000fe20003f04070 */
[----:B------:R-:W-:-:S12]  /*0560*/  BSSY.RECONVERGENT B0, `(.L_x_17) ;  /* 0x000001f000007945 */ /* 0x000fd80003800200 */
[----:B-1----:R-:W-:Y:S05]  /*0570*/  @P0 BRA `(.L_x_18) ;  /* 0x0000000000740947 */ /* 0x002fea0003800000 */
[----:B------:R-:W-:Y:S02]  /*0580*/  IMAD.IADD R35, R30, 0x1, R31 ;  /* 0x000000011e237824 */ /* 0x000fe400078e021f */
[----:B------:R-:W-:Y:S02]  /*0590*/  IMAD.MOV.U32 R32, RZ, RZ, -0x1 ;  /* 0xffffffffff207424 */ /* 0x000fe400078e00ff */
[----:B------:R-:W-:Y:S01]  /*05a0*/  IMAD.MOV.U32 R33, RZ, RZ, -0x1 ;  /* 0xffffffffff217424 */ /* 0x000fe200078e00ff */
[----:B------:R-:W-:-:S13]  /*05b0*/  ISETP.GE.AND P0, PT, R35, UR15, PT ;  /* 0x0000000f23007c0c */ /* 0x000fda000bf06270 */
[----:B------:R-:W1:Y:S08]  /*05c0*/  @!P0 LDC.64 R36, c[0x0][0x398] ;  /* 0x0000e600ff248b82 */ /* 0x000e700000000a00 */
[----:B------:R-:W2:Y:S08]  /*05d0*/  @!P0 LDC.64 R18, c[0x0][0x3a0] ;  /* 0x0000e800ff128b82 */ /* 0x000eb00000000a00 */
[----:B------:R-:W3:Y:S01]  /*05e0*/  @!P0 LDC.64 R16, c[0x0][0x3a8] ;  /* 0x0000ea00ff108b82 */ /* 0x000ee20000000a00 */
[----:B------:R-:W-:-:S02]  /*05f0*/  IMAD.MOV.U32 R26, RZ, RZ, -0x1 ;  /* 0xffffffffff1a7424 */ /* 0x000fc400078e00ff */
[----:B------:R-:W-:Y:S02]  /*0600*/  IMAD.MOV.U32 R27, RZ, RZ, -0x1 ;  /* 0xffffffffff1b7424 */ /* 0x000fe400078e00ff */
[----:B------:R-:W-:Y:S02]  /*0610*/  IMAD.MOV.U32 R34, RZ, RZ, RZ ;  /* 0x000000ffff227224 */ /* 0x000fe400078e00ff */
[----:B-1----:R-:W-:-:S05]  /*0620*/  @!P0 IMAD.WIDE R36, R35, 0x8, R36 ;  /* 0x0000000823248825 */ /* 0x002fca00078e0224 */
[----:B------:R-:W4:Y:S01]  /*0630*/  @!P0 LDG.E.64.CONSTANT R32, desc[UR18][R36.64] ;  /* 0x0000001224208981 */ /* 0x000f22000c1e9b00 */
[----:B--2---:R-:W-:-:S05]  /*0640*/  @!P0 IMAD.WIDE R18, R35, 0x8, R18 ;  /* 0x0000000823128825 */ /* 0x004fca00078e0212 */
[----:B------:R1:W2:Y:S01]  /*0650*/  @!P0 LDG.E.64.CONSTANT R26, desc[UR18][R18.64] ;  /* 0x00000012121a8981 */ /* 0x0002a2000c1e9b00 */
[----:B---3--:R-:W-:-:S05]  /*0660*/  @!P0 IMAD.WIDE R16, R35, 0x4, R16 ;  /* 0x0000000423108825 */ /* 0x008fca00078e0210 */
[----:B------:R3:W5:Y:S01]  /*0670*/  @!P0 LDG.E.CONSTANT R34, desc[UR18][R16.64] ;  /* 0x0000001210228981 */ /* 0x000762000c1e9900 */
[----:B------:R-:W1:Y:S01]  /*0680*/  S2UR UR12, SR_CgaCtaId ;  /* 0x00000000000c79c3 */ /* 0x000e620000008800 */
[----:B------:R-:W-:Y:S02]  /*0690*/  UMOV UR5, 0x400 ;  /* 0x0000040000057882 */ /* 0x000fe40000000000 */
[----:B------:R-:W-:Y:S02]  /*06a0*/  UIADD3 UR13, UPT, UPT, UR5, 0x80, URZ ;  /* 0x00000080050d7890 */ /* 0x000fe4000fffe0ff */
[----:B-1----:R-:W-:Y:S02]  /*06b0*/  ULEA UR16, UR12, UR5, 0x18 ;  /* 0x000000050c107291 */ /* 0x002fe4000f8ec0ff */
[----:B------:R-:W-:Y:S02]  /*06c0*/  UIADD3 UR5, UPT, UPT, UR5, 0x100, URZ ;  /* 0x0000010005057890 */ /* 0x000fe4000fffe0ff */
[----:B------:R-:W-:-:S02]  /*06d0*/  ULEA UR13, UR12, UR13, 0x18 ;  /* 0x0000000d0c0d7291 */ /* 0x000fc4000f8ec0ff */
[----:B------:R-:W-:Y:S01]  /*06e0*/  ULEA UR5, UR12, UR5, 0x18 ;  /* 0x000000050c057291 */ /* 0x000fe2000f8ec0ff */
[----:B------:R-:W-:-:S03]  /*06f0*/  LEA R35, R30, UR16, 0x3 ;  /* 0x000000101e237c11 */ /* 0x000fc6000f8e18ff */
[C---:B------:R-:W-:Y:S02]  /*0700*/  LEA R19, R30.reuse, UR13, 0x3 ;  /* 0x0000000d1e137c11 */ /* 0x040fe4000f8e18ff */
[----:B---3--:R-:W-:Y:S01]  /*0710*/  LEA R17, R30, UR5, 0x2 ;  /* 0x000000051e117c11 */ /* 0x008fe2000f8e10ff */
[----:B----4-:R1:W-:Y:S04]  /*0720*/  STS.64 [R35], R32 ;  /* 0x0000002023007388 */ /* 0x0103e80000000a00 */
[----:B--2---:R1:W-:Y:S04]  /*0730*/  STS.64 [R19], R26 ;  /* 0x0000001a13007388 */ /* 0x0043e80000000a00 */
[----:B-----5:R1:W-:Y:S02]  /*0740*/  STS [R17], R34 ;  /* 0x0000002211007388 */ /* 0x0203e40000000800 */
.L_x_18:
[----:B------:R-:W-:Y:S05]  /*0750*/  BSYNC.RECONVERGENT B0 ;  /* 0x0000000000007941 */ /* 0x000fea0003800200 */
.L_x_17:
        /* <DEDUP_REMOVED lines=21> */
.L_x_20:
[----:B------:R-:W-:Y:S05]  /*08b0*/  BSYNC.RECONVERGENT B0 ;  /* 0x0000000000007941 */ /* 0x000fea0003800200 */
.L_x_19:
        /* <DEDUP_REMOVED lines=32> */
.L_x_23:
[----:B------:R-:W-:Y:S05]  /*0ac0*/  BSYNC.RELIABLE B1 ;  /* 0x0000000000017941 */ /* 0x000fea0003800100 */
.L_x_22:
[----:B------:R1:W-:Y:S02]  /*0ad0*/  STS.128 [R25+UR11], RZ ;  /* 0x000000ff19007988 */ /* 0x0003e40008000c0b */
.L_x_24:
[----:B------:R-:W-:Y:S05]  /*0ae0*/  BSYNC.RECONVERGENT B0 ;  /* 0x0000000000007941 */ /* 0x000fea0003800200 */
.L_x_21:
        /* <DEDUP_REMOVED lines=15> */
.L_x_26:
        /* <DEDUP_REMOVED lines=40> */
.L_x_25:
[----:B------:R-:W2:Y:S01]  /*0e60*/  S2R R17, SR_LANEID ;  /* 0x0000000000117919 */ /* 0x000ea20000000000 */
[----:B------:R-:W3:Y:S01]  /*0e70*/  S2UR UR5, SR_SWINHI ;  /* 0x00000000000579c3 */ /* 0x000ee20000002f00 */
[----:B------:R-:W-:Y:S01]  /*0e80*/  UMOV UR17, 0x400 ;  /* 0x0000040000117882 */ /* 0x000fe20000000000 */
[----:B------:R-:W-:Y:S01]  /*0e90*/  IMAD.MOV.U32 R33, RZ, RZ, RZ ;  /* 0x000000ffff217224 */ /* 0x000fe200078e00ff */
[----:B------:R-:W-:-:S05]  /*0ea0*/  UIADD3 UR12, UPT, UPT, UR17, 0x140, URZ ;  /* 0x00000140110c7890 */ /* 0x000fca000fffe0ff */
[----:B------:R-:W-:Y:S01]  /*0eb0*/  BAR.SYNC.DEFER_BLOCKING 0x0 ;  /* 0x0000000000007b1d */ /* 0x000fe20000010000 */
[----:B------:R-:W-:-:S07]  /*0ec0*/  ULEA UR12, UR16, UR12, 0x18 ;  /* 0x0000000c100c7291 */ /* 0x000fce000f8ec0ff */
[----:B------:R-:W-:Y:S01]  /*0ed0*/  UMOV UR12, UR12 ;  /* 0x0000000c000c7c82 */ /* 0x000fe20008000000 */
[----:B---3--:R-:W-:Y:S01]  /*0ee0*/  UMOV UR13, UR5 ;  /* 0x00000005000d7c82 */ /* 0x008fe20008000000 */
[----:B--2---:R-:W-:Y:S02]  /*0ef0*/  LOP3.LUT R32, R17, 0x3, RZ, 0xc0, !PT ;  /* 0x0000000311207812 */ /* 0x004fe400078ec0ff */
[----:B------:R-:W-:-:S05]  /*0f00*/  SHF.R.U32.HI R17, RZ, 0x2, R17 ;  /* 0x00000002ff117819 */ /* 0x000fca0000011611 */
[----:B------:R-:W-:-:S03]  /*0f10*/  IMAD.WIDE.U32 R32, R17, 0x8, R32 ;  /* 0x0000000811207825 */ /* 0x000fc600078e0020 */
[----:B------:R-:W-:Y:S01]  /*0f20*/  LEA R36, P0, R32, UR12, 0x2 ;  /* 0x0000000c20247c11 */ /* 0x000fe2000f8010ff */
[----:B------:R-:W-:-:S03]  /*0f30*/  UIADD3 UR12, UPT, UPT, UR17, 0x340, URZ ;  /* 0x00000340110c7890 */ /* 0x000fc6000fffe0ff */
[----:B------:R-:W-:Y:S01]  /*0f40*/  LEA.HI.X R37, R32, UR13, R33, 0x2, P0 ;  /* 0x0000000d20257c11 */ /* 0x000fe200080f1421 */
[----:B------:R-:W-:-:S04]  /*0f50*/  ULEA UR12, UR16, UR12, 0x18 ;  /* 0x0000000c100c7291 */ /* 0x000fc8000f8ec0ff */
[----:B------:R-:W2:Y:S03]  /*0f60*/  LD.E R16, desc[UR18][R36.64] ;  /* 0x0000001224107980 */ /* 0x000ea6000c101900 */
[----:B------:R-:W-:Y:S01]  /*0f70*/  UMOV UR12, UR12 ;  /* 0x0000000c000c7c82 */ /* 0x000fe20008000000 */
[----:B------:R-:W-:Y:S01]  /*0f80*/  UMOV UR13, UR5 ;  /* 0x00000005000d7c82 */ /* 0x000fe20008000000 */
[----:B------:R-:W3:Y:S01]  /*0f90*/  LD.E R17, desc[UR18][R36.64+0x10] ;  /* 0x0000101224117980 */ /* 0x000ee2000c101900 */
[----:B------:R-:W-:-:S03]  /*0fa0*/  LEA R34, P0, R32, UR12, 0x2 ;  /* 0x0000000c20227c11 */ /* 0x000fc6000f8010ff */
[----:B------:R-:W4:Y:S01]  /*0fb0*/  LD.E R18, desc[UR18][R36.64+0x100] ;  /* 0x0001001224127980 */ /* 0x000f22000c101900 */
[----:B------:R-:W-:-:S03]  /*0fc0*/  LEA.HI.X R35, R32, UR13, R33, 0x2, P0 ;  /* 0x0000000d20237c11 */ /* 0x000fc600080f1421 */
[----:B------:R-:W5:Y:S04]  /*0fd0*/  LD.E R19, desc[UR18][R36.64+0x110] ;  /* 0x0001101224137980 */ /* 0x000f68000c101900 */
[----:B------:R-:W5:Y:S04]  /*0fe0*/  LD.E R26, desc[UR18][R34.64] ;  /* 0x00000012221a7980 */ /* 0x000f68000c101900 */
[----:B------:R-:W5:Y:S04]  /*0ff0*/  LD.E R27, desc[UR18][R34.64+0x100] ;  /* 0x00010012221b7980 */ /* 0x000f68000c101900 */
[----:B------:R-:W5:Y:S04]  /*1000*/  LD.E R36, desc[UR18][R34.64+0x10] ;  /* 0x0000101222247980 */ /* 0x000f68000c101900 */
[----:B------:R-:W5:Y:S01]  /*1010*/  LD.E R37, desc[UR18][R34.64+0x110] ;  /* 0x0001101222257980 */ /* 0x000f62000c101900 */
[----:B------:R-:W-:Y:S01]  /*1020*/  VIADD R31, R31, 0x10 ;  /* 0x000000101f1f7836 */ /* 0x000fe20000000000 */
[----:B------:R-:W-:Y:S04]  /*1030*/  BAR.SYNC.DEFER_BLOCKING 0x0 ;  /* 0x0000000000007b1d */ /* 0x000fe80000010000 */
[----:B------:R-:W-:-:S02]  /*1040*/  ISETP.GE.AND P0, PT, R31, UR23, PT ;  /* 0x000000171f007c0c */ /* 0x000fc4000bf06270 */
[----:B--2---:R-:W-:Y:S04]  /*1050*/  MOVM.16.MT88 R16, R16 ;  /* 0x000000001010723a */ /* 0x004fe80000000000 */
[----:B---3--:R-:W-:Y:S04]  /*1060*/  MOVM.16.MT88 R17, R17 ;  /* 0x000000001111723a */ /* 0x008fe80000000000 */
[----:B----4-:R-:W-:Y:S04]  /*1070*/  MOVM.16.MT88 R18, R18 ;  /* 0x000000001212723a */ /* 0x010fe80000000000 */
[----:B-----5:R-:W-:Y:S04]  /*1080*/  MOVM.16.MT88 R19, R19 ;  /* 0x000000001313723a */ /* 0x020fe80000000000 */
[----:B------:R-:W-:Y:S04]  /*1090*/  MOVM.16.MT88 R26, R26 ;  /* 0x000000001a1a723a */ /* 0x000fe80000000000 */
[----:B------:R-:W2:Y:S02]  /*10a0*/  MOVM.16.MT88 R27, R27 ;  /* 0x000000001b1b723a */ /* 0x000ea40000000000 */
[C---:B--2---:R-:W-:Y:S02]  /*10b0*/  HMMA.16816.F32.BF16 R12, R16.reuse, R26, R12 ;  /* 0x0000001a100c723c */ /* 0x044fe4000004180c */
[----:B------:R-:W-:Y:S04]  /*10c0*/  MOVM.16.MT88 R26, R36 ;  /* 0x00000000241a723a */ /* 0x000fe80000000000 */
[----:B------:R-:W2:Y:S02]  /*10d0*/  MOVM.16.MT88 R27, R37 ;  /* 0x00000000251b723a */ /* 0x000ea40000000000 */
[----:B--2---:R-:W-:Y:S01]  /*10e0*/  HMMA.16816.F32.BF16 R8, R16, R26, R8 ;  /* 0x0000001a1008723c */ /* 0x004fe20000041808 */
[----:B------:R-:W-:-:S04]  /*10f0*/  NOP ;  /* 0x0000000000007918 */ /* 0x000fc80000000000 */
[----:B------:R-:W-:-:S15]  /*1100*/  @!P0 BRA `(.L_x_27) ;  /* 0xfffffff400108947 */ /* 0x000fde000383ffff */
[----:B------:R-:W2:Y:S01]  /*1110*/  LDCU UR13, c[0x0][0x3c0] ;  /* 0x00007800ff0d77ac */ /* 0x000ea20008000800 */
[----:B------:R-:W-:Y:S01]  /*1120*/  SHF.R.U32.HI R16, RZ, 0x2, R30 ;  /* 0x00000002ff107819 */ /* 0x000fe2000001161e */
[----:B------:R-:W-:Y:S01]  /*1130*/  BSSY.RECONVERGENT B0, `(.L_x_28) ;  /* 0x000005b000007945 */ /* 0x000fe20003800200 */
[C---:B------:R-:W-:Y:S01]  /*1140*/  LOP3.LUT R26, R22.reuse, 0x1, RZ, 0xfc, !PT ;  /* 0x00000001161a7812 */ /* 0x040fe200078efcff */
[----:B------:R-:W-:Y:S01]  /*1150*/  UMOV UR5, 0x400 ;  /* 0x0000040000057882 */ /* 0x000fe20000000000 */
[----:B------:R-:W-:Y:S01]  /*1160*/  LOP3.LUT R19, R22, 0x2, RZ, 0xfc, !PT ;  /* 0x0000000216137812 */ /* 0x000fe200078efcff */
[----:B------:R-:W-:Y:S01]  /*1170*/  UIADD3 UR5, UPT, UPT, UR5, 0x540, URZ ;  /* 0x0000054005057890 */ /* 0x000fe2000fffe0ff */
[----:B------:R-:W-:Y:S01]  /*1180*/  VIADD R17, R16, UR4 ;  /* 0x0000000410117c36 */ /* 0x000fe20008000000 */
[----:B------:R-:W-:Y:S02]  /*1190*/  LOP3.LUT R18, R22, 0x3, RZ, 0xfc, !PT ;  /* 0x0000000316127812 */ /* 0x000fe400078efcff */
[----:B------:R-:W-:-:S06]  /*11a0*/  ULEA UR5, UR16, UR5, 0x18 ;  /* 0x0000000510057291 */ /* 0x000fcc000f8ec0ff */
[----:B------:R-:W-:Y:S01]  /*11b0*/  LEA R32, R32, UR5, 0x3 ;  /* 0x0000000520207c11 */ /* 0x000fe2000f8e18ff */
[----:B------:R-:W-:Y:S01]  /*11c0*/  USHF.R.S32.HI UR5, URZ, 0x1f, UR14 ;  /* 0x0000001fff057899 */ /* 0x000fe2000801140e */
[----:B--2---:R-:W-:-:S03]  /*11d0*/  ISETP.GE.AND P0, PT, R17, UR13, PT ;  /* 0x0000000d11007c0c */ /* 0x004fc6000bf06270 */
[----:B------:R-:W-:Y:S01]  /*11e0*/  UIMAD UR12, UR5, UR13, URZ ;  /* 0x0000000d050c72a4 */ /* 0x000fe2000f8e02ff */
[----:B------:R2:W-:Y:S02]  /*11f0*/  STS.64 [R32], R12 ;  /* 0x0000000c20007388 */ /* 0x0005e40000000a00 */
[----:B------:R-:W-:Y:S01]  /*1200*/  UMOV UR5, URZ ;  /* 0x000000ff00057c82 */ /* 0x000fe20008000000 */
[----:B------:R-:W-:Y:S01]  /*1210*/  UIMAD UR12, UR14, UR22, UR12 ;  /* 0x000000160e0c72a4 */ /* 0x000fe2000f8e020c */
[----:B------:R2:W-:Y:S01]  /*1220*/  STS.64 [R32+0x200], R14 ;  /* 0x0002000e20007388 */ /* 0x0005e20000000a00 */
[----:B------:R-:W-:-:S03]  /*1230*/  UIMAD.WIDE.U32 UR24, UR14, UR13, UR4 ;  /* 0x0000000d0e1872a5 */ /* 0x000fc6000f8e0004 */
[----:B------:R2:W-:Y:S01]  /*1240*/  STS.64 [R32+0x20], R8 ;  /* 0x0000200820007388 */ /* 0x0005e20000000a00 */
[----:B------:R-:W-:-:S03]  /*1250*/  UIADD3 UR12, UPT, UPT, UR25, UR12, URZ ;  /* 0x0000000c190c7290 */ /* 0x000fc6000fffe0ff */
[----:B------:R2:W-:Y:S01]  /*1260*/  STS.64 [R32+0x220], R10 ;  /* 0x0002200a20007388 */ /* 0x0005e20000000a00 */
[----:B------:R-:W-:Y:S06]  /*1270*/  BAR.SYNC.DEFER_BLOCKING 0x0 ;  /* 0x0000000000007b1d */ /* 0x000fec0000010000 */
[----:B------:R-:W-:Y:S05]  /*1280*/  @P0 BRA `(.L_x_29) ;  /* 0x0000000400140947 */ /* 0x000fea0003800000 */
[----:B--2---:R-:W2:Y:S01]  /*1290*/  S2R R8, SR_TID.X ;  /* 0x0000000000087919 */ /* 0x004ea20000002100 */
[----:B------:R-:W3:Y:S01]  /*12a0*/  S2UR UR13, SR_CgaCtaId ;  /* 0x00000000000d79c3 */ /* 0x000ee20000008800 */
[----:B------:R-:W-:Y:S01]  /*12b0*/  UMOV UR5, 0x400 ;  /* 0x0000040000057882 */ /* 0x000fe20000000000 */
[----:B------:R-:W-:Y:S01]  /*12c0*/  LEA.HI R14, P0, R30, UR24, RZ, 0x1e ;  /* 0x000000181e0e7c11 */ /* 0x000fe2000f81f0ff */
[----:B------:R-:W-:Y:S01]  /*12d0*/  UIADD3 UR5, UPT, UPT, UR5, 0x540, URZ ;  /* 0x0000054005057890 */ /* 0x000fe2000fffe0ff */
[----:B------:R-:W-:Y:S01]  /*12e0*/  IMAD.MOV.U32 R13, RZ, RZ, RZ ;  /* 0x000000ffff0d7224 */ /* 0x000fe200078e00ff */
[----:B------:R-:W4:Y:S01]  /*12f0*/  LDCU.64 UR16, c[0x0][0x390] ;  /* 0x00007200ff1077ac */ /* 0x000f220008000a00 */
[----:B------:R-:W-:Y:S01]  /*1300*/  BSSY.RELIABLE B1, `(.L_x_30) ;  /* 0x0000035000017945 */ /* 0x000fe20003800100 */
[----:B------:R-:W-:Y:S01]  /*1310*/  IMAD.X R12, RZ, RZ, UR12, P0 ;  /* 0x0000000cff0c7e24 */ /* 0x000fe200080e06ff */
[----:B------:R-:W5:Y:S01]  /*1320*/  LDC R27, c[0x0][0x3c4] ;  /* 0x0000f100ff1b7b82 */ /* 0x000f620000000800 */
[----:B---3--:R-:W-:Y:S01]  /*1330*/  ULEA UR5, UR13, UR5, 0x18 ;  /* 0x000000050d057291 */ /* 0x008fe2000f8ec0ff */
[----:B--2---:R-:W-:-:S02]  /*1340*/  IMAD.SHL.U32 R8, R8, 0x10, RZ ;  /* 0x0000001008087824 */ /* 0x004fc400078e00ff */
[-C--:B-----5:R-:W-:Y:S02]  /*1350*/  IMAD R15, R12, R27.reuse, RZ ;  /* 0x0000001b0c0f7224 */ /* 0x0a0fe400078e02ff */
[----:B------:R-:W-:Y:S01]  /*1360*/  IMAD.MOV.U32 R12, RZ, RZ, R22 ;  /* 0x000000ffff0c7224 */ /* 0x000fe200078e0016 */
[----:B------:R-:W-:Y:S01]  /*1370*/  LOP3.LUT R9, R8, 0x30, RZ, 0xc0, !PT ;  /* 0x0000003008097812 */ /* 0x000fe200078ec0ff */
[C---:B------:R-:W-:Y:S02]  /*1380*/  IMAD R15, R14.reuse, UR8, R15 ;  /* 0x000000080e0f7c24 */ /* 0x040fe4000f8e020f */
[----:B------:R-:W-:-:S04]  /*1390*/  IMAD.WIDE.U32 R12, R14, R27, R12 ;  /* 0x0000001b0e0c7225 */ /* 0x000fc800078e000c */
[----:B------:R-:W-:Y:S01]  /*13a0*/  IMAD R9, R16, 0x40, R9 ;  /* 0x0000004010097824 */ /* 0x000fe200078e0209 */
[----:B----4-:R-:W-:Y:S01]  /*13b0*/  LEA R32, P2, R12, UR16, 0x2 ;  /* 0x000000100c207c11 */ /* 0x010fe2000f8410ff */
[----:B------:R-:W2:Y:S01]  /*13c0*/  LDC.64 R16, c[0x0][0x3d0] ;  /* 0x0000f400ff107b82 */ /* 0x000ea20000000a00 */
[----:B------:R-:W-:-:S03]  /*13d0*/  IMAD.IADD R13, R13, 0x1, R15 ;  /* 0x000000010d0d7824 */ /* 0x000fc600078e020f */
[----:B------:R-:W3:Y:S02]  /*13e0*/  LDS.128 R8, [R9+UR5] ;  /* 0x0000000509087984 */ /* 0x000ee40008000c00 */
[----:B------:R-:W-:-:S04]  /*13f0*/  SHF.L.U64.HI R12, R12, 0x2, R13 ;  /* 0x000000020c0c7819 */ /* 0x000fc8000001020d */
[----:B------:R-:W-:Y:S02]  /*1400*/  IADD3.X R33, PT, PT, R12, UR17, RZ, P2, !PT ;  /* 0x000000110c217c10 */ /* 0x000fe400097fe4ff */
[----:B--2---:R-:W-:Y:S01]  /*1410*/  FSETP.NEU.AND P0, PT, R17, RZ, PT ;  /* 0x000000ff1100720b */ /* 0x004fe20003f0d000 */
[----:B---3--:R-:W-:Y:S01]  /*1420*/  FMUL R8, R8, R16 ;  /* 0x0000001008087220 */ /* 0x008fe20000400000 */
[C---:B------:R-:W-:Y:S01]  /*1430*/  FMUL R9, R16.reuse, R9 ;  /* 0x0000000910097220 */ /* 0x040fe20000400000 */
[C---:B------:R-:W-:Y:S01]  /*1440*/  FMUL R10, R16.reuse, R10 ;  /* 0x0000000a100a7220 */ /* 0x040fe20000400000 */
[----:B------:R-:W-:Y:S01]  /*1450*/  FMUL R11, R16, R11 ;  /* 0x0000000b100b7220 */ /* 0x000fe20000400000 */
[----:B------:R-:W-:-:S08]  /*1460*/  LOP3.LUT R16, R32, 0xf, RZ, 0xc0, !PT ;  /* 0x0000000f20107812 */ /* 0x000fd000078ec0ff */
[----:B------:R-:W-:Y:S05]  /*1470*/  @!P0 BRA `(.L_x_31) ;  /* 0x00000000005c8947 */ /* 0x000fea0003800000 */
[----:B------:R-:W-:Y:S02]  /*1480*/  ISETP.NE.U32.AND P0, PT, R16, RZ, PT ;  /* 0x000000ff1000720c */ /* 0x000fe40003f05070 */
[----:B------:R-:W-:Y:S02]  /*1490*/  ISETP.GE.AND P2, PT, R18, R27, PT ;  /* 0x0000001b1200720c */ /* 0x000fe40003f46270 */
[----:B------:R-:W-:-:S04]  /*14a0*/  ISETP.NE.AND.EX P0, PT, RZ, RZ, PT, P0 ;  /* 0x000000ffff00720c */ /* 0x000fc80003f05300 */
[----:B------:R-:W-:-:S13]  /*14b0*/  ISETP.GE.OR P0, PT, R18, R27, P0 ;  /* 0x0000001b1200720c */ /* 0x000fda0000706670 */
[----:B------:R-:W-:Y:S05]  /*14c0*/  @P0 BRA `(.L_x_32) ;  /* 0x0000000000180947 */ /* 0x000fea0003800000 */
[----:B------:R-:W2:Y:S02]  /*14d0*/  LDG.E.128 R12, desc[UR18][R32.64] ;  /* 0x00000012200c7981 */ /* 0x000ea4000c1e1d00 */
[-C--:B--2---:R-:W-:Y:S01]  /*14e0*/  FFMA R8, R12, R17.reuse, R8 ;  /* 0x000000110c087223 */ /* 0x084fe20000000008 */
[-C--:B------:R-:W-:Y:S01]  /*14f0*/  FFMA R9, R13, R17.reuse, R9 ;  /* 0x000000110d097223 */ /* 0x080fe20000000009 */
[-C--:B------:R-:W-:Y:S01]  /*1500*/  FFMA R10, R14, R17.reuse, R10 ;  /* 0x000000110e0a7223 */ /* 0x080fe2000000000a */
[----:B------:R-:W-:Y:S01]  /*1510*/  FFMA R11, R15, R17, R11 ;  /* 0x000000110f0b7223 */ /* 0x000fe2000000000b */
[----:B------:R-:W-:Y:S06]  /*1520*/  BRA `(.L_x_31) ;  /* 0x0000000000307947 */ /* 0x000fec0003800000 */
.L_x_32:
[-C--:B------:R-:W-:Y:S02]  /*1530*/  ISETP.GE.AND P0, PT, R22, R27.reuse, PT ;  /* 0x0000001b1600720c */ /* 0x080fe40003f06270 */
[-C--:B------:R-:W-:Y:S02]  /*1540*/  ISETP.GE.AND P5, PT, R26, R27.reuse, PT ;  /* 0x0000001b1a00720c */ /* 0x080fe40003fa6270 */
[----:B------:R-:W-:-:S09]  /*1550*/  ISETP.GE.AND P6, PT, R19, R27, PT ;  /* 0x0000001b1300720c */ /* 0x000fd20003fc6270 */
[----:B------:R-:W2:Y:S04]  /*1560*/  @!P0 LDG.E R13, desc[UR18][R32.64] ;  /* 0x00000012200d8981 */ /* 0x000ea8000c1e1900 */
[----:B------:R-:W3:Y:S04]  /*1570*/  @!P5 LDG.E R12, desc[UR18][R32.64+0x4] ;  /* 0x00000412200cd981 */ /* 0x000ee8000c1e1900 */
[----:B------:R-:W4:Y:S01]  /*1580*/  @!P6 LDG.E R15, desc[UR18][R32.64+0x8] ;  /* 0x00000812200fe981 */ /* 0x000f22000c1e1900 */
[-C--:B--2---:R-:W-:Y:S01]  /*1590*/  @!P0 FFMA R8, R13, R17.reuse, R8 ;  /* 0x000000110d088223 */ /* 0x084fe20000000008 */
[-C--:B---3--:R-:W-:Y:S01]  /*15a0*/  @!P5 FFMA R9, R12, R17.reuse, R9 ;  /* 0x000000110c09d223 */ /* 0x088fe20000000009 */
[----:B----4-:R-:W-:Y:S01]  /*15b0*/  @!P6 FFMA R10, R15, R17, R10 ;  /* 0x000000110f0ae223 */ /* 0x010fe2000000000a */
[----:B------:R-:W-:Y:S06]  /*15c0*/  @P2 BRA `(.L_x_33) ;  /* 0x0000000000202947 */ /* 0x000fec0003800000 */
[----:B------:R-:W2:Y:S02]  /*15d0*/  LDG.E R12, desc[UR18][R32.64+0xc] ;  /* 0x00000c12200c7981 */ /* 0x000ea4000c1e1900 */
[----:B--2---:R-:W-:-:S07]  /*15e0*/  FFMA R11, R12, R17, R11 ;  /* 0x000000110c0b7223 */ /* 0x004fce000000000b */
.L_x_31:
[----:B------:R-:W-:-:S04]  /*15f0*/  ISETP.NE.U32.AND P0, PT, R16, RZ, PT ;  /* 0x000000ff1000720c */ /* 0x000fc80003f05070 */
[----:B------:R-:W-:-:S04]  /*1600*/  ISETP.NE.AND.EX P0, PT, RZ, RZ, PT, P0 ;  /* 0x000000ffff00720c */ /* 0x000fc80003f05300 */
[----:B------:R-:W-:-:S13]  /*1610*/  ISETP.GE.OR P0, PT, R18, R27, P0 ;  /* 0x0000001b1200720c */ /* 0x000fda0000706670 */
[----:B------:R3:W-:Y:S01]  /*1620*/  @!P0 STG.E.128 desc[UR18][R32.64], R8 ;  /* 0x0000000820008986 */ /* 0x0007e2000c101d12 */
[----:B------:R-:W-:Y:S05]  /*1630*/  @!P0 BREAK.RELIABLE B1 ;  /* 0x0000000000018942 */ /* 0x000fea0003800100 */
[----:B------:R-:W-:Y:S05]  /*1640*/  @!P0 BRA `(.L_x_29) ;  /* 0x0000000000248947 */ /* 0x000fea0003800000 */
.L_x_33:
[----:B------:R-:W-:Y:S05]  /*1650*/  BSYNC.RELIABLE B1 ;  /* 0x0000000000017941 */ /* 0x000fea0003800100 */
.L_x_30:
[-C--:B------:R-:W-:Y:S02]  /*1660*/  ISETP.GE.AND P0, PT, R22, R27.reuse, PT ;  /* 0x0000001b1600720c */ /* 0x080fe40003f06270 */
[-C--:B------:R-:W-:Y:S02]  /*1670*/  ISETP.GE.AND P2, PT, R26, R27.reuse, PT ;  /* 0x0000001b1a00720c */ /* 0x080fe40003f46270 */
[-C--:B------:R-:W-:Y:S02]  /*1680*/  ISETP.GE.AND P5, PT, R19, R27.reuse, PT ;  /* 0x0000001b1300720c */ /* 0x080fe40003fa6270 */
[----:B------:R-:W-:-:S07]  /*1690*/  ISETP.GE.AND P6, PT, R18, R27, PT ;  /* 0x0000001b1200720c */ /* 0x000fce0003fc6270 */
[----:B------:R4:W-:Y:S04]  /*16a0*/  @!P0 STG.E desc[UR18][R32.64], R8 ;  /* 0x0000000820008986 */ /* 0x0009e8000c101912 */
[----:B------:R4:W-:Y:S04]  /*16b0*/  @!P2 STG.E desc[UR18][R32.64+0x4], R9 ;  /* 0x000004092000a986 */ /* 0x0009e8000c101912 */
[----:B------:R4:W-:Y:S04]  /*16c0*/  @!P5 STG.E desc[UR18][R32.64+0x8], R10 ;  /* 0x0000080a2000d986 */ /* 0x0009e8000c101912 */
[----:B------:R4:W-:Y:S02]  /*16d0*/  @!P6 STG.E desc[UR18][R32.64+0xc], R11 ;  /* 0x00000c0b2000e986 */ /* 0x0009e4000c101912 */
.L_x_29:
[----:B------:R-:W-:Y:S05]  /*16e0*/  BSYNC.RECONVERGENT B0 ;  /* 0x0000000000007941 */ /* 0x000fea0003800200 */
.L_x_28:
[----:B------:R-:W-:Y:S05]  /*16f0*/  WARPSYNC.ALL ;  /* 0x0000000000007948 */ /* 0x000fea0003800000 */
[----:B------:R-:W-:Y:S04]  /*1700*/  BSSY.RECONVERGENT B0, `(.L_x_34) ;  /* 0x000004c000007945 */ /* 0x000fe80003800200 */
[----:B------:R-:W-:Y:S05]  /*1710*/  @P4 BRA `(.L_x_35) ;  /* 0x0000000400284947 */ /* 0x000fea0003800000 */
[----:B--234-:R-:W2:Y:S01]  /*1720*/  S2R R8, SR_TID.X ;  /* 0x0000000000087919 */ /* 0x01cea20000002100 */
[----:B------:R-:W3:Y:S01]  /*1730*/  S2UR UR13, SR_CgaCtaId ;  /* 0x00000000000d79c3 */ /* 0x000ee20000008800 */
[----:B------:R-:W-:Y:S01]  /*1740*/  UMOV UR5, 0x400 ;  /* 0x0000040000057882 */ /* 0x000fe20000000000 */
[C---:B------:R-:W-:Y:S01]  /*1750*/  LOP3.LUT R9, R30.reuse, 0x20, RZ, 0xfc, !PT ;  /* 0x000000201e097812 */ /* 0x040fe200078efcff */
[----:B------:R-:W-:Y:S01]  /*1760*/  UIADD3 UR5, UPT, UPT, UR5, 0x540, URZ ;  /* 0x0000054005057890 */ /* 0x000fe2000fffe0ff */
[----:B------:R-:W-:Y:S01]  /*1770*/  LOP3.LUT R14, R30, 0x20, RZ, 0xfc, !PT ;  /* 0x000000201e0e7812 */ /* 0x000fe200078efcff */
[----:B------:R-:W4:Y:S01]  /*1780*/  LDCU.64 UR16, c[0x0][0x390] ;  /* 0x00007200ff1077ac */ /* 0x000f220008000a00 */
[----:B------:R-:W-:Y:S01]  /*1790*/  SHF.R.U32.HI R9, RZ, 0x2, R9 ;  /* 0x00000002ff097819 */ /* 0x000fe20000011609 */
[----:B------:R-:W-:Y:S01]  /*17a0*/  IMAD.MOV.U32 R13, RZ, RZ, RZ ;  /* 0x000000ffff0d7224 */ /* 0x000fe200078e00ff */
[----:B------:R-:W5:Y:S01]  /*17b0*/  LDC R27, c[0x0][0x3c4] ;  /* 0x0000f100ff1b7b82 */ /* 0x000f620000000800 */
[----:B------:R-:W-:Y:S01]  /*17c0*/  LEA.HI R14, P0, R14, UR24, RZ, 0x1e ;  /* 0x000000180e0e7c11 */ /* 0x000fe2000f81f0ff */
[----:B------:R-:W-:Y:S04]  /*17d0*/  BSSY.RELIABLE B1, `(.L_x_36) ;  /* 0x0000033000017945 */ /* 0x000fe80003800100 */
[----:B------:R-:W-:-:S02]  /*17e0*/  IMAD.X R12, RZ, RZ, UR12, P0 ;  /* 0x0000000cff0c7e24 */ /* 0x000fc400080e06ff */
[----:B------:R-:W1:Y:S01]  /*17f0*/  LDC.64 R16, c[0x0][0x3d0] ;  /* 0x0000f400ff107b82 */ /* 0x000e620000000a00 */
[----:B---3--:R-:W-:Y:S01]  /*1800*/  ULEA UR5, UR13, UR5, 0x18 ;  /* 0x000000050d057291 */ /* 0x008fe2000f8ec0ff */
[----:B--2---:R-:W-:Y:S02]  /*1810*/  IMAD.SHL.U32 R8, R8, 0x10, RZ ;  /* 0x0000001008087824 */ /* 0x004fe400078e00ff */
[-C--:B-----5:R-:W-:Y:S02]  /*1820*/  IMAD R15, R12, R27.reuse, RZ ;  /* 0x0000001b0c0f7224 */ /* 0x0a0fe400078e02ff */
[----:B------:R-:W-:Y:S01]  /*1830*/  IMAD.MOV.U32 R12, RZ, RZ, R22 ;  /* 0x000000ffff0c7224 */ /* 0x000fe200078e0016 */
[----:B------:R-:W-:Y:S01]  /*1840*/  LOP3.LUT R8, R8, 0x30, RZ, 0xc0, !PT ;  /* 0x0000003008087812 */ /* 0x000fe200078ec0ff */
[C---:B------:R-:W-:Y:S02]  /*1850*/  IMAD R15, R14.reuse, UR8, R15 ;  /* 0x000000080e0f7c24 */ /* 0x040fe4000f8e020f */
[----:B------:R-:W-:Y:S01]  /*1860*/  IMAD.WIDE.U32 R12, R14, R27, R12 ;  /* 0x0000001b0e0c7225 */ /* 0x000fe200078e000c */
[----:B-1----:R-:W-:-:S03]  /*1870*/  FSETP.NEU.AND P2, PT, R17, RZ, PT ;  /* 0x000000ff1100720b */ /* 0x002fc60003f4d000 */
[----:B------:R-:W-:Y:S01]  /*1880*/  IMAD R8, R9, 0x40, R8 ;  /* 0x0000004009087824 */ /* 0x000fe200078e0208 */
[----:B----4-:R-:W-:Y:S01]  /*1890*/  LEA R32, P0, R12, UR16, 0x2 ;  /* 0x000000100c207c11 */ /* 0x010fe2000f8010ff */
[----:B------:R-:W-:-:S04]  /*18a0*/  IMAD.IADD R13, R13, 0x1, R15 ;  /* 0x000000010d0d7824 */ /* 0x000fc800078e020f */
[----:B------:R-:W1:Y:S01]  /*18b0*/  LDS.128 R8, [R8+UR5] ;  /* 0x0000000508087984 */ /* 0x000e620008000c00 */
[----:B------:R-:W-:-:S04]  /*18c0*/  SHF.L.U64.HI R12, R12, 0x2, R13 ;  /* 0x000000020c0c7819 */ /* 0x000fc8000001020d */
[----:B------:R-:W-:Y:S01]  /*18d0*/  IADD3.X R33, PT, PT, R12, UR17, RZ, P0, !PT ;  /* 0x000000110c217c10 */ /* 0x000fe200087fe4ff */
[----:B-1----:R-:W-:Y:S01]  /*18e0*/  FMUL R8, R8, R16 ;  /* 0x0000001008087220 */ /* 0x002fe20000400000 */
[C---:B------:R-:W-:Y:S01]  /*18f0*/  FMUL R9, R16.reuse, R9 ;  /* 0x0000000910097220 */ /* 0x040fe20000400000 */
[C---:B------:R-:W-:Y:S01]  /*1900*/  FMUL R10, R16.reuse, R10 ;  /* 0x0000000a100a7220 */ /* 0x040fe20000400000 */
[----:B------:R-:W-:Y:S01]  /*1910*/  FMUL R11, R16, R11 ;  /* 0x0000000b100b7220 */ /* 0x000fe20000400000 */
[----:B------:R-:W-:Y:S01]  /*1920*/  LOP3.LUT R16, R32, 0xf, RZ, 0xc0, !PT ;  /* 0x0000000f20107812 */ /* 0x000fe200078ec0ff */
[----:B------:R-:W-:Y:S06]  /*1930*/  @!P2 BRA `(.L_x_37) ;  /* 0x00000000005ca947 */ /* 0x000fec0003800000 */
[----:B------:R-:W-:Y:S02]  /*1940*/  ISETP.NE.U32.AND P0, PT, R16, RZ, PT ;  /* 0x000000ff1000720c */ /* 0x000fe40003f05070 */
[----:B------:R-:W-:Y:S02]  /*1950*/  ISETP.LT.AND P2, PT, R18, R27, PT ;  /* 0x0000001b1200720c */ /* 0x000fe40003f41270 */
[----:B------:R-:W-:-:S13]  /*1960*/  ISETP.NE.AND.EX P0, PT, RZ, RZ, PT, P0 ;  /* 0x000000ffff00720c */ /* 0x000fda0003f05300 */
[----:B------:R-:W-:Y:S05]  /*1970*/  @!P0 BRA P2, `(.L_x_38) ;  /* 0x0000000000388947 */ /* 0x000fea0001000000 */
[-C--:B------:R-:W-:Y:S02]  /*1980*/  ISETP.GE.AND P0, PT, R22, R27.reuse, PT ;  /* 0x0000001b1600720c */ /* 0x080fe40003f06270 */
[-C--:B------:R-:W-:Y:S02]  /*1990*/  ISETP.GE.AND P2, PT, R26, R27.reuse, PT ;  /* 0x0000001b1a00720c */ /* 0x080fe40003f46270 */
[----:B------:R-:W-:-:S09]  /*19a0*/  ISETP.GE.AND P5, PT, R19, R27, PT ;  /* 0x0000001b1300720c */ /* 0x000fd20003fa6270 */
[----:B------:R-:W2:Y:S04]  /*19b0*/  @!P0 LDG.E R13, desc[UR18][R32.64] ;  /* 0x00000012200d8981 */ /* 0x000ea8000c1e1900 */
[----:B------:R-:W3:Y:S04]  /*19c0*/  @!P2 LDG.E R12, desc[UR18][R32.64+0x4] ;  /* 0x00000412200ca981 */ /* 0x000ee8000c1e1900 */
[----:B------:R-:W4:Y:S01]  /*19d0*/  @!P5 LDG.E R15, desc[UR18][R32.64+0x8] ;  /* 0x00000812200fd981 */ /* 0x000f22000c1e1900 */
[----:B------:R-:W-:Y:S01]  /*19e0*/  ISETP.GE.AND P6, PT, R18, R27, PT ;  /* 0x0000001b1200720c */ /* 0x000fe20003fc6270 */
[-C--:B--2---:R-:W-:Y:S01]  /*19f0*/  @!P0 FFMA R8, R13, R17.reuse, R8 ;  /* 0x000000110d088223 */ /* 0x084fe20000000008 */
[-C--:B---3--:R-:W-:Y:S01]  /*1a00*/  @!P2 FFMA R9, R12, R17.reuse, R9 ;  /* 0x000000110c09a223 */ /* 0x088fe20000000009 */
[----:B----4-:R-:W-:-:S10]  /*1a10*/  @!P5 FFMA R10, R15, R17, R10 ;  /* 0x000000110f0ad223 */ /* 0x010fd4000000000a */
[----:B------:R-:W-:Y:S05]  /*1a20*/  @P6 BRA `(.L_x_39) ;  /* 0x0000000000346947 */ /* 0x000fea0003800000 */
[----:B------:R-:W2:Y:S02]  /*1a30*/  LDG.E R12, desc[UR18][R32.64+0xc] ;  /* 0x00000c12200c7981 */ /* 0x000ea4000c1e1900 */
[----:B--2---:R-:W-:Y:S01]  /*1a40*/  FFMA R11, R12, R17, R11 ;  /* 0x000000110c0b7223 */ /* 0x004fe2000000000b */
[----:B------:R-:W-:Y:S06]  /*1a50*/  BRA `(.L_x_37) ;  /* 0x0000000000147947 */ /* 0x000fec0003800000 */
.L_x_38:
[----:B------:R-:W2:Y:S02]  /*1a60*/  LDG.E.128 R12, desc[UR18][R32.64] ;  /* 0x00000012200c7981 */ /* 0x000ea4000c1e1d00 */
[-C--:B--2---:R-:W-:Y:S01]  /*1a70*/  FFMA R8, R12, R17.reuse, R8 ;  /* 0x000000110c087223 */ /* 0x084fe20000000008 */
[-C--:B------:R-:W-:Y:S01]  /*1a80*/  FFMA R9, R13, R17.reuse, R9 ;  /* 0x000000110d097223 */ /* 0x080fe20000000009 */
[-C--:B------:R-:W-:Y:S01]  /*1a90*/  FFMA R10, R14, R17.reuse, R10 ;  /* 0x000000110e0a7223 */ /* 0x080fe2000000000a */
[----:B------:R-:W-:-:S07]  /*1aa0*/  FFMA R11, R15, R17, R11 ;  /* 0x000000110f0b7223 */ /* 0x000fce000000000b */
.L_x_37:
[----:B------:R-:W-:Y:S02]  /*1ab0*/  ISETP.NE.U32.AND P0, PT, R16, RZ, PT ;  /* 0x000000ff1000720c */ /* 0x000fe40003f05070 */
[----:B------:R-:W-:Y:S02]  /*1ac0*/  ISETP.LT.AND P2, PT, R18, R27, PT ;  /* 0x0000001b1200720c */ /* 0x000fe40003f41270 */
[----:B------:R-:W-:-:S13]  /*1ad0*/  ISETP.NE.AND.EX P0, PT, RZ, RZ, PT, P0 ;  /* 0x000000ffff00720c */ /* 0x000fda0003f05300 */
[----:B------:R-:W-:Y:S05]  /*1ae0*/  @!P0 BREAK.RELIABLE P2, B1 ;  /* 0x0000000000018942 */ /* 0x000fea0001000100 */
[----:B------:R-:W-:Y:S05]  /*1af0*/  @!P0 BRA P2, `(.L_x_40) ;  /* 0x00000000002c8947 */ /* 0x000fea0001000000 */
.L_x_39:
[----:B------:R-:W-:Y:S05]  /*1b00*/  BSYNC.RELIABLE B1 ;  /* 0x0000000000017941 */ /* 0x000fea0003800100 */
.L_x_36:
[-C--:B------:R-:W-:Y:S02]  /*1b10*/  ISETP.GE.AND P2, PT, R26, R27.reuse, PT ;  /* 0x0000001b1a00720c */ /* 0x080fe40003f46270 */
[-C--:B------:R-:W-:Y:S02]  /*1b20*/  ISETP.GE.AND P5, PT, R19, R27.reuse, PT ;  /* 0x0000001b1300720c */ /* 0x080fe40003fa6270 */
[----:B------:R-:W-:-:S09]  /*1b30*/  ISETP.GE.AND P0, PT, R22, R27, PT ;  /* 0x0000001b1600720c */ /* 0x000fd20003f06270 */
[----:B------:R1:W-:Y:S04]  /*1b40*/  @!P2 STG.E desc[UR18][R32.64+0x4], R9 ;  /* 0x000004092000a986 */ /* 0x0003e8000c101912 */
[----:B------:R1:W-:Y:S04]  /*1b50*/  @!P5 STG.E desc[UR18][R32.64+0x8], R10 ;  /* 0x0000080a2000d986 */ /* 0x0003e8000c101912 */
[----:B------:R1:W-:Y:S01]  /*1b60*/  @!P0 STG.E desc[UR18][R32.64], R8 ;  /* 0x0000000820008986 */ /* 0x0003e2000c101912 */
[----:B------:R-:W-:-:S13]  /*1b70*/  ISETP.GE.AND P0, PT, R18, R27, PT ;  /* 0x0000001b1200720c */ /* 0x000fda0003f06270 */
[----:B-1----:R-:W-:Y:S05]  /*1b80*/  @P0 BRA `(.L_x_35) ;  /* 0x00000000000c0947 */ /* 0x002fea0003800000 */
[----:B------:R1:W-:Y:S01]  /*1b90*/  STG.E desc[UR18][R32.64+0xc], R11 ;  /* 0x00000c0b20007986 */ /* 0x0003e2000c101912 */
[----:B------:R-:W-:Y:S05]  /*1ba0*/  BRA `(.L_x_35) ;  /* 0x0000000000047947 */ /* 0x000fea0003800000 */
.L_x_40:
[----:B------:R1:W-:Y:S02]  /*1bb0*/  STG.E.128 desc[UR18][R32.64], R8 ;  /* 0x0000000820007986 */ /* 0x0003e4000c101d12 */
.L_x_35:
[----:B------:R-:W-:Y:S05]  /*1bc0*/  BSYNC.RECONVERGENT B0 ;  /* 0x0000000000007941 */ /* 0x000fea0003800200 */
.L_x_34:
[----:B------:R-:W-:Y:S05]  /*1bd0*/  WARPSYNC.ALL ;  /* 0x0000000000007948 */ /* 0x000fea0003800000 */
[----:B------:R-:W-:Y:S06]  /*1be0*/  BAR.SYNC.DEFER_BLOCKING 0x0 ;  /* 0x0000000000007b1d */ /* 0x000fec0000010000 */
.L_x_16:
[----:B------:R-:W5:Y:S01]  /*1bf0*/  LDCU UR5, c[0x0][0x3cc] ;  /* 0x00007980ff0577ac */ /* 0x000f620008000800 */
[----:B------:R-:W-:-:S04]  /*1c00*/  UIADD3 UR14, UPT, UPT, UR20, UR14, URZ ;  /* 0x0000000e140e7290 */ /* 0x000fc8000fffe0ff */
[----:B-----5:R-:W-:-:S09]  /*1c10*/  UISETP.GE.AND UP0, UPT, UR14, UR5, UPT ;  /* 0x000000050e00728c */ /* 0x020fd2000bf06270 */
[----:B------:R-:W-:Y:S05]  /*1c20*/  BRA.U !UP0, `(.L_x_41) ;  /* 0xffffffe908087547 */ /* 0x000fea000b83ffff */
[----:B------:R-:W-:Y:S05]  /*1c30*/  EXIT ;  /* 0x000000000000794d */ /* 0x000fea0003800000 */
.L_x_42:
        /* <DEDUP_REMOVED lines=12> */
.L_x_87:


//--------------------- .text._Z26segmented_trab_gather_wmmaI6__halfS0_EvPKT_S3_PT0_PKlS7_PKfPKiiiiiiiff --------------------------
	.section	.text._Z26segmented_trab_gather_wmmaI6__halfS0_EvPKT_S3_PT0_PKlS7_PKfPKiiiiiiiff,"ax",@progbits
	.align	128
        .global         _Z26segmented_trab_gather_wmmaI6__halfS0_EvPKT_S3_PT0_PKlS7_PKfPKiiiiiiiff
        .type           _Z26segmented_trab_gather_wmmaI6__halfS0_EvPKT_S3_PT0_PKlS7_PKfPKiiiiiiiff,@function
        .size           _Z26segmented_trab_gather_wmmaI6__halfS0_EvPKT_S3_PT0_PKlS7_PKfPKiiiiiiiff,(.L_x_88 - _Z26segmented_trab_gather_wmmaI6__halfS0_EvPKT_S3_PT0_PKlS7_PKfPKiiiiiiiff)
        .other          _Z26segmented_trab_gather_wmmaI6__halfS0_EvPKT_S3_PT0_PKlS7_PKfPKiiiiiiiff,@"STO_CUDA_ENTRY STV_DEFAULT"
_Z26segmented_trab_gather_wmmaI6__halfS0_EvPKT_S3_PT0_PKlS7_PKfPKiiiiiiiff:
.text._Z26segmented_trab_gather_wmmaI6__halfS0_EvPKT_S3_PT0_PKlS7_PKfPKiiiiiiiff:
        /* <DEDUP_REMOVED lines=15> */
[----:B------:R-:W4:Y:S01]  /*00f0*/  LDCU.64 UR8, c[0x0][0x3b8] ;  /* 0x00007700ff0877ac */ /* 0x000f220008000a00 */
[----:B------:R-:W-:Y:S01]  /*0100*/  UMOV UR4, 0x400 ;  /* 0x0000040000047882 */ /* 0x000fe20000000000 */
[----:B------:R-:W1:Y:S01]  /*0110*/  LDCU.64 UR14, c[0x0][0x358] ;  /* 0x00006b00ff0e77ac */ /* 0x000e620008000a00 */
[----:B------:R-:W-:-:S02]  /*0120*/  UIADD3 UR6, UPT, UPT, UR4, 0x80, URZ ;  /* 0x0000008004067890 */ /* 0x000fc4000fffe0ff */
[----:B--2---:R-:W-:Y:S01]  /*0130*/  USHF.R.S32.HI UR17, URZ, 0x1f, UR13 ;  /* 0x0000001fff117899 */ /* 0x004fe2000801140d */
[----:B-----5:R-:W-:Y:S01]  /*0140*/  FSETP.NEU.AND P2, PT, RZ, UR5, PT ;  /* 0x00000005ff007c0b */ /* 0x020fe2000bf4d000 */
[----:B------:R-:W-:Y:S02]  /*0150*/  UIADD3 UR5, UPT, UPT, UR4, 0x140, URZ ;  /* 0x0000014004057890 */ /* 0x000fe4000fffe0ff */
[----:B---3--:R-:W-:Y:S02]  /*0160*/  ULEA UR16, UR7, UR4, 0x18 ;  /* 0x0000000407107291 */ /* 0x008fe4000f8ec0ff */
[----:B------:R-:W-:Y:S02]  /*0170*/  UIADD3 UR4, UPT, UPT, UR4, 0x340, URZ ;  /* 0x0000034004047890 */ /* 0x000fe4000fffe0ff */
[----:B------:R-:W-:Y:S01]  /*0180*/  ULEA UR5, UR7, UR5, 0x18 ;  /* 0x0000000507057291 */ /* 0x000fe2000f8ec0ff */
        /* <DEDUP_REMOVED lines=8> */
[----:B------:R-:W-:Y:S01]  /*0210*/  LOP3.LUT R2, R3, 0x7, R4, 0xfe, !PT ;  /* 0x0000000703027812 */ /* 0x000fe200078efe04 */
[----:B------:R-:W-:Y:S01]  /*0220*/  USHF.R.S32.HI UR8, URZ, 0x1f, UR8 ;  /* 0x0000001fff087899 */ /* 0x000fe20008011408 */
[----:B------:R-:W-:Y:S01]  /*0230*/  SHF.R.U32.HI R5, RZ, 0x1, R0 ;  /* 0x00000001ff057819 */ /* 0x000fe20000011600 */
[----:B------:R-:W-:-:S02]  /*0240*/  USHF.R.S32.HI UR9, URZ, 0x1f, UR12 ;  /* 0x0000001fff097899 */ /* 0x000fc4000801140c */
[----:B------:R-:W-:Y:S01]  /*0250*/  ISETP.GE.AND P1, PT, R2, UR12, PT ;  /* 0x0000000c02007c0c */ /* 0x000fe2000bf26270 */
[----:B------:R-:W-:Y:S01]  /*0260*/  ULEA UR6, UR7, UR6, 0x18 ;  /* 0x0000000607067291 */ /* 0x000fe2000f8ec0ff */
[C---:B------:R-:W-:Y:S01]  /*0270*/  LOP3.LUT R6, R3.reuse, R8, RZ, 0xfc, !PT ;  /* 0x0000000803067212 */ /* 0x040fe200078efcff */
[----:B------:R-:W-:Y:S01]  /*0280*/  IMAD.IADD R2, R4, 0x1, R5 ;  /* 0x0000000104027824 */ /* 0x000fe200078e0205 */
[C---:B------:R-:W-:Y:S02]  /*0290*/  LOP3.LUT R5, R3.reuse, 0x7, R8, 0xfe, !PT ;  /* 0x0000000703057812 */ /* 0x040fe400078efe08 */
[----:B------:R-:W-:Y:S02]  /*02a0*/  LOP3.LUT R8, R8, 0x8, R11, 0xf8, !PT ;  /* 0x0000000808087812 */ /* 0x000fe400078ef80b */
[----:B------:R-:W-:Y:S01]  /*02b0*/  LOP3.LUT R4, R3, R4, RZ, 0xfc, !PT ;  /* 0x0000000403047212 */ /* 0x000fe200078efcff */
[----:B------:R-:W-:Y:S01]  /*02c0*/  IMAD.SHL.U32 R3, R12, 0x20, RZ ;  /* 0x000000200c037824 */ /* 0x000fe200078e00ff */
[----:B------:R-:W-:-:S02]  /*02d0*/  ISETP.GE.AND P0, PT, R5, UR13, PT ;  /* 0x0000000d05007c0c */ /* 0x000fc4000bf06270 */
[----:B------:R-:W-:Y:S02]  /*02e0*/  LOP3.LUT R5, R8, 0x7, RZ, 0xfc, !PT ;  /* 0x0000000708057812 */ /* 0x000fe400078efcff */
        /* <DEDUP_REMOVED lines=26> */
.L_x_57:
[----:B-1----:R-:W1:Y:S02]  /*0490*/  LDC.64 R12, c[0x0][0x3b0] ;  /* 0x0000ec00ff0c7b82 */ /* 0x002e640000000a00 */
[----:B-1----:R-:W-:-:S05]  /*04a0*/  IMAD.WIDE R12, R9, 0x4, R12 ;  /* 0x00000004090c7825 */ /* 0x002fca00078e020c */
[----:B------:R-:W2:Y:S04]  /*04b0*/  LDG.E.CONSTANT R38, desc[UR14][R12.64] ;  /* 0x0000000e0c267981 */ /* 0x000ea8000c1e9900 */
[----:B------:R-:W2:Y:S02]  /*04c0*/  LDG.E.CONSTANT R37, desc[UR14][R12.64+0x4] ;  /* 0x0000040e0c257981 */ /* 0x000ea4000c1e9900 */
[----:B--2---:R-:W-:-:S13]  /*04d0*/  ISETP.GT.AND P2, PT, R37, R38, PT ;  /* 0x000000262500720c */ /* 0x004fda0003f44270 */
[----:B----4-:R-:W-:Y:S05]  /*04e0*/  @!P2 BRA `(.L_x_43) ;  /* 0x000000140068a947 */ /* 0x010fea0003800000 */
[----:B------:R-:W1:Y:S01]  /*04f0*/  LDCU UR7, c[0x0][0x3c8] ;  /* 0x00007900ff0777ac */ /* 0x000e620008000800 */
[----:B------:R-:W-:Y:S02]  /*0500*/  CS2R R14, SRZ ;  /* 0x00000000000e7805 */ /* 0x000fe4000001ff00 */
[----:B------:R-:W-:Y:S02]  /*0510*/  CS2R R12, SRZ ;  /* 0x00000000000c7805 */ /* 0x000fe4000001ff00 */
[----:B------:R-:W-:Y:S02]  /*0520*/  CS2R R18, SRZ ;  /* 0x0000000000127805 */ /* 0x000fe4000001ff00 */
[----:B------:R-:W-:Y:S02]  /*0530*/  CS2R R16, SRZ ;  /* 0x0000000000107805 */ /* 0x000fe4000001ff00 */
[----:B-1----:R-:W-:-:S07]  /*0540*/  VIMNMX R39, PT, PT, R37, UR7, PT ;  /* 0x0000000725277c48 */ /* 0x002fce000bfe0100 */
.L_x_54:
        /* <DEDUP_REMOVED lines=32> */
.L_x_45:
[----:B------:R-:W-:Y:S05]  /*0750*/  BSYNC.RECONVERGENT B0 ;  /* 0x0000000000007941 */ /* 0x000fea0003800200 */
.L_x_44:
        /* <DEDUP_REMOVED lines=21> */
.L_x_47:
[----:B------:R-:W-:Y:S05]  /*08b0*/  BSYNC.RECONVERGENT B0 ;  /* 0x0000000000007941 */ /* 0x000fea0003800200 */
.L_x_46:
        /* <DEDUP_REMOVED lines=32> */
.L_x_50:
[----:B------:R-:W-:Y:S05]  /*0ac0*/  BSYNC.RELIABLE B1 ;  /* 0x0000000000017941 */ /* 0x000fea0003800100 */
.L_x_49:
[----:B------:R1:W-:Y:S02]  /*0ad0*/  STS.128 [R5+UR4], RZ ;  /* 0x000000ff05007988 */ /* 0x0003e40008000c04 */
.L_x_51:
[----:B------:R-:W-:Y:S05]  /*0ae0*/  BSYNC.RECONVERGENT B0 ;  /* 0x0000000000007941 */ /* 0x000fea0003800200 */
.L_x_48:
        /* <DEDUP_REMOVED lines=15> */
.L_x_53:
[----:B------:R-:W-:Y:S01]  /*0be0*/  IMAD R26, R11, 0x4, R25 ;  /* 0x000000040b1a7824 */ /* 0x000fe200078e0219 */
[----:B------:R-:W2:Y:S01]  /*0bf0*/  LDS.U16 R27, [R24] ;  /* 0x00000000181b7984 */ /* 0x000ea20000000400 */
[----:B------:R-:W-:-:S04]  /*0c00*/  ISETP.GE.U32.AND P2, PT, R23, 0x80, PT ;  /* 0x000000801700780c */ /* 0x000fc80003f46070 */
[----:B------:R-:W3:Y:S01]  /*0c10*/  LDS R26, [R26] ;  /* 0x000000001a1a7984 */ /* 0x000ee20000000800 */
[----:B--2---:R-:W-:-:S05]  /*0c20*/  HADD2.F32 R27, -RZ, R27.H0_H0 ;  /* 0x2000001bff1b7230 */ /* 0x004fca0000004100 */
[----:B---3--:R-:W-:Y:S01]  /*0c30*/  FMUL R27, R26, R27 ;  /* 0x0000001b1a1b7220 */ /* 0x008fe20000400000 */
[----:B------:R-:W-:-:S04]  /*0c40*/  IMAD R26, R29, 0x4, R25 ;  /* 0x000000041d1a7824 */ /* 0x000fc800078e0219 */
[----:B------:R-:W-:-:S04]  /*0c50*/  F2FP.F16.F32.PACK_AB R27, RZ, R27 ;  /* 0x0000001bff1b723e */ /* 0x000fc800000000ff */
[----:B------:R-:W-:Y:S01]  /*0c60*/  PRMT R41, R27, 0x7610, R41 ;  /* 0x000076101b297816 */ /* 0x000fe20000000029 */
[----:B------:R-:W-:-:S04]  /*0c70*/  IMAD R27, R30, 0x4, R25 ;  /* 0x000000041e1b7824 */ /* 0x000fc800078e0219 */
[----:B------:R2:W-:Y:S04]  /*0c80*/  STS.U16 [R24], R41 ;  /* 0x0000002918007388 */ /* 0x0005e80000000400 */
[----:B------:R-:W3:Y:S04]  /*0c90*/  LDS.U16 R40, [R20] ;  /* 0x0000000014287984 */ /* 0x000ee80000000400 */
[----:B------:R-:W4:Y:S01]  /*0ca0*/  LDS R27, [R27] ;  /* 0x000000001b1b7984 */ /* 0x000f220000000800 */
[----:B--2---:R-:W-:Y:S02]  /*0cb0*/  VIADD R24, R24, 0x100 ;  /* 0x0000010018187836 */ /* 0x004fe40000000000 */
[----:B---3--:R-:W-:-:S05]  /*0cc0*/  HADD2.F32 R40, -RZ, R40.H0_H0 ;  /* 0x20000028ff287230 */ /* 0x008fca0000004100 */
[----:B----4-:R-:W-:Y:S01]  /*0cd0*/  FMUL R40, R27, R40 ;  /* 0x000000281b287220 */ /* 0x010fe20000400000 */
[----:B------:R-:W-:Y:S02]  /*0ce0*/  IMAD R27, R28, 0x4, R25 ;  /* 0x000000041c1b7824 */ /* 0x000fe400078e0219 */
[----:B------:R-:W-:Y:S02]  /*0cf0*/  VIADD R25, R25, 0x20 ;  /* 0x0000002019197836 */ /* 0x000fe40000000000 */
[----:B------:R-:W-:-:S04]  /*0d00*/  F2FP.F16.F32.PACK_AB R40, RZ, R40 ;  /* 0x00000028ff28723e */ /* 0x000fc800000000ff */
[----:B------:R-:W-:-:S05]  /*0d10*/  PRMT R42, R40, 0x7610, R42 ;  /* 0x00007610282a7816 */ /* 0x000fca000000002a */
[----:B------:R2:W-:Y:S04]  /*0d20*/  STS.U16 [R20], R42 ;  /* 0x0000002a14007388 */ /* 0x0005e80000000400 */
[----:B------:R-:W3:Y:S04]  /*0d30*/  LDS.U16 R40, [R21] ;  /* 0x0000000015287984 */ /* 0x000ee80000000400 */
[----:B------:R-:W4:Y:S01]  /*0d40*/  LDS R26, [R26] ;  /* 0x000000001a1a7984 */ /* 0x000f220000000800 */
[----:B--2---:R-:W-:Y:S02]  /*0d50*/  VIADD R20, R20, 0x100 ;  /* 0x0000010014147836 */ /* 0x004fe40000000000 */
[----:B---3--:R-:W-:-:S05]  /*0d60*/  HADD2.F32 R41, -RZ, R40.H0_H0 ;  /* 0x20000028ff297230 */ /* 0x008fca0000004100 */
[----:B----4-:R-:W-:Y:S01]  /*0d70*/  FMUL R41, R26, R41 ;  /* 0x000000291a297220 */ /* 0x010fe20000400000 */
[----:B------:R-:W-:-:S04]  /*0d80*/  VIADD R26, R23, 0x80 ;  /* 0x00000080171a7836 */ /* 0x000fc80000000000 */
[----:B------:R-:W-:Y:S01]  /*0d90*/  F2FP.F16.F32.PACK_AB R41, RZ, R41 ;  /* 0x00000029ff29723e */ /* 0x000fe200000000ff */
[----:B------:R-:W-:-:S04]  /*0da0*/  IMAD.MOV.U32 R23, RZ, RZ, R26 ;  /* 0x000000ffff177224 */ /* 0x000fc800078e001a */
[----:B------:R2:W-:Y:S04]  /*0db0*/  STS.U16 [R21], R41 ;  /* 0x0000002915007388 */ /* 0x0005e80000000400 */
[----:B------:R-:W3:Y:S04]  /*0dc0*/  LDS.U16 R40, [R22] ;  /* 0x0000000016287984 */ /* 0x000ee80000000400 */
[----:B------:R-:W4:Y:S01]  /*0dd0*/  LDS R27, [R27] ;  /* 0x000000001b1b7984 */ /* 0x000f220000000800 */
[----:B--2---:R-:W-:Y:S02]  /*0de0*/  VIADD R21, R21, 0x100 ;  /* 0x0000010015157836 */ /* 0x004fe40000000000 */
[----:B---3--:R-:W-:-:S05]  /*0df0*/  HADD2.F32 R40, -RZ, R40.H0_H0 ;  /* 0x20000028ff287230 */ /* 0x008fca0000004100 */
[----:B----4-:R-:W-:-:S05]  /*0e00*/  FMUL R40, R27, R40 ;  /* 0x000000281b287220 */ /* 0x010fca0000400000 */
[----:B------:R-:W-:-:S05]  /*0e10*/  F2FP.F16.F32.PACK_AB R40, RZ, R40 ;  /* 0x00000028ff28723e */ /* 0x000fca00000000ff */
[----:B------:R2:W-:Y:S02]  /*0e20*/  STS.U16 [R22], R40 ;  /* 0x0000002816007388 */ /* 0x0005e40000000400 */
[----:B--2---:R-:W-:Y:S01]  /*0e30*/  VIADD R22, R22, 0x100 ;  /* 0x0000010016167836 */ /* 0x004fe20000000000 */
[----:B------:R-:W-:Y:S06]  /*0e40*/  @!P2 BRA `(.L_x_53) ;  /* 0xfffffffc0064a947 */ /* 0x000fec000383ffff */
[----:B------:R-:W-:Y:S05]  /*0e50*/  BSYNC.RECONVERGENT B0 ;  /* 0x0000000000007941 */ /* 0x000fea0003800200 */
.L_x_52:
[----:B------:R-:W2:Y:S01]  /*0e60*/  S2R R40, SR_LANEID ;  /* 0x0000000000287919 */ /* 0x000ea20000000000 */
[----:B------:R-:W-:Y:S01]  /*0e70*/  UIADD3 UR11, UPT, UPT, UR7, 0x140, URZ ;  /* 0x00000140070b7890 */ /* 0x000fe2000fffe0ff */
[----:B------:R-:W-:Y:S01]  /*0e80*/  VIADD R38, R38, 0x10 ;  /* 0x0000001026267836 */ /* 0x000fe20000000000 */
[----:B------:R-:W-:Y:S01]  /*0e90*/  UIADD3 UR13, UPT, UPT, UR7, 0x340, URZ ;  /* 0x00000340070d7890 */ /* 0x000fe2000fffe0ff */
[----:B------:R-:W-:Y:S01]  /*0ea0*/  BAR.SYNC.DEFER_BLOCKING 0x0 ;  /* 0x0000000000007b1d */ /* 0x000fe20000010000 */
[----:B------:R-:W-:Y:S02]  /*0eb0*/  ULEA UR11, UR12, UR11, 0x18 ;  /* 0x0000000b0c0b7291 */ /* 0x000fe4000f8ec0ff */
[----:B------:R-:W-:Y:S01]  /*0ec0*/  ULEA UR13, UR12, UR13, 0x18 ;  /* 0x0000000d0c0d7291 */ /* 0x000fe2000f8ec0ff */
[----:B------:R-:W-:Y:S02]  /*0ed0*/  ISETP.GE.AND P2, PT, R38, R37, PT ;  /* 0x000000252600720c */ /* 0x000fe40003f46270 */
[----:B--2---:R-:W-:-:S02]  /*0ee0*/  SHF.R.U32.HI R20, RZ, 0x3, R40 ;  /* 0x00000003ff147819 */ /* 0x004fc40000011628 */
[----:B------:R-:W-:Y:S02]  /*0ef0*/  LOP3.LUT R21, R40, 0x7, RZ, 0xc0, !PT ;  /* 0x0000000728157812 */ /* 0x000fe400078ec0ff */
[----:B------:R-:W-:Y:S01]  /*0f00*/  SHF.R.U32.HI R22, RZ, 0x4, R40 ;  /* 0x00000004ff167819 */ /* 0x000fe20000011628 */
[C---:B------:R-:W-:Y:S02]  /*0f10*/  IMAD.SHL.U32 R24, R20.reuse, 0x8, RZ ;  /* 0x0000000814187824 */ /* 0x040fe400078e00ff */
[----:B------:R-:W-:-:S03]  /*0f20*/  IMAD.SHL.U32 R20, R20, 0x8, RZ ;  /* 0x0000000814147824 */ /* 0x000fc600078e00ff */
[--C-:B------:R-:W-:Y:S01]  /*0f30*/  LOP3.LUT R23, R24, 0x8, R21.reuse, 0xe2, !PT ;  /* 0x0000000818177812 */ /* 0x100fe200078ee215 */
[----:B------:R-:W-:Y:S01]  /*0f40*/  IMAD R21, R22, 0x8, R21 ;  /* 0x0000000816157824 */ /* 0x000fe200078e0215 */
[----:B------:R-:W-:Y:S01]  /*0f50*/  LOP3.LUT R20, R20, 0x8, RZ, 0xe2, !PT ;  /* 0x0000000814147812 */ /* 0x000fe200078ee2ff */
[----:B------:R-:W-:-:S04]  /*0f60*/  IMAD.SHL.U32 R22, R22, 0x8, RZ ;  /* 0x0000000816167824 */ /* 0x000fc800078e00ff */
[----:B------:R-:W-:Y:S02]  /*0f70*/  IMAD R20, R21, 0x10, R20 ;  /* 0x0000001015147824 */ /* 0x000fe400078e0214 */
[----:B------:R-:W-:-:S03]  /*0f80*/  IMAD R22, R23, 0x10, R22 ;  /* 0x0000001017167824 */ /* 0x000fc600078e0216 */
[----:B------:R-:W-:Y:S02]  /*0f90*/  LEA R20, R20, UR11, 0x1 ;  /* 0x0000000b14147c11 */ /* 0x000fe4000f8e08ff */
[----:B------:R-:W-:-:S04]  /*0fa0*/  LEA R24, R22, UR13, 0x1 ;  /* 0x0000000d16187c11 */ /* 0x000fc8000f8e08ff */
[----:B------:R-:W-:Y:S04]  /*0fb0*/  LDSM.16.MT88.4 R20, [R20] ;  /* 0x000000001414783b */ /* 0x000fe80000004200 */
[----:B------:R-:W2:Y:S02]  /*0fc0*/  LDSM.16.MT88.4 R24, [R24] ;  /* 0x000000001818783b */ /* 0x000ea40000004200 */
[C---:B--2---:R-:W-:Y:S08]  /*0fd0*/  HMMA.16816.F32 R16, R20.reuse, R24, R16 ;  /* 0x000000181410723c */ /* 0x044ff00000001810 */
[----:B------:R-:W-:Y:S01]  /*0fe0*/  HMMA.16816.F32 R12, R20, R26, R12 ;  /* 0x0000001a140c723c */ /* 0x000fe2000000180c */
[----:B------:R-:W-:Y:S06]  /*0ff0*/  BAR.SYNC.DEFER_BLOCKING 0x0 ;  /* 0x0000000000007b1d */ /* 0x000fec0000010000 */
[----:B------:R-:W-:-:S13]  /*1000*/  @!P2 BRA `(.L_x_54) ;  /* 0xfffffff40050a947 */ /* 0x000fda000383ffff */
[----:B------:R-:W2:Y:S01]  /*1010*/  LDCU UR18, c[0x0][0x3c0] ;  /* 0x00007800ff1277ac */ /* 0x000ea20008000800 */
[----:B------:R-:W-:Y:S01]  /*1020*/  SHF.R.U32.HI R20, RZ, 0x2, R40 ;  /* 0x00000002ff147819 */ /* 0x000fe20000011628 */
[----:B------:R-:W-:Y:S01]  /*1030*/  BSSY.RECONVERGENT B0, `(.L_x_55) ;  /* 0x00000a4000007945 */ /* 0x000fe20003800200 */
[----:B------:R-:W-:Y:S01]  /*1040*/  LOP3.LUT R21, R40, 0x3, RZ, 0xc0, !PT ;  /* 0x0000000328157812 */ /* 0x000fe200078ec0ff */
[----:B------:R-:W-:-:S04]  /*1050*/  UIADD3 UR7, UPT, UPT, UR7, 0x540, URZ ;  /* 0x0000054007077890 */ /* 0x000fc8000fffe0ff */
[----:B------:R-:W-:Y:S01]  /*1060*/  ULEA UR7, UR12, UR7, 0x18 ;  /* 0x000000070c077291 */ /* 0x000fe2000f8ec0ff */
[----:B------:R-:W-:-:S05]  /*1070*/  IMAD R20, R20, 0x8, R21 ;  /* 0x0000000814147824 */ /* 0x000fca00078e0215 */
        /* <DEDUP_REMOVED lines=18> */
[----:B------:R-:W-:Y:S01]  /*11a0*/  IMAD R13, R9, UR9, R16 ;  /* 0x00000009090d7c24 */ /* 0x000fe2000f8e0210 */
[----:B------:R-:W-:-:S03]  /*11b0*/  LOP3.LUT R16, R8, 0x1, RZ, 0xfc, !PT ;  /* 0x0000000108107812 */ /* 0x000fc600078efcff */
[----:B------:R-:W-:Y:S01]  /*11c0*/  IMAD.IADD R12, R15, 0x1, R13 ;  /* 0x000000010f0c7824 */ /* 0x000fe200078e020d */
[----:B--2---:R-:W-:Y:S01]  /*11d0*/  ISETP.GE.AND P4, PT, R16, UR19, PT ;  /* 0x0000001310007c0c */ /* 0x004fe2000bf86270 */
[----:B------:R-:W-:Y:S02]  /*11e0*/  IMAD.MOV.U32 R13, RZ, RZ, RZ ;  /* 0x000000ffff0d7224 */ /* 0x000fe400078e00ff */
[----:B------:R-:W-:Y:S01]  /*11f0*/  IMAD R15, R12, UR19, RZ ;  /* 0x000000130c0f7c24 */ /* 0x000fe2000f8e02ff */
[----:B---3--:R-:W-:Y:S01]  /*1200*/  FSETP.EQ.OR P2, PT, RZ, UR20, P4 ;  /* 0x00000014ff007c0b */ /* 0x008fe2000a742400 */
[----:B------:R-:W-:Y:S01]  /*1210*/  IMAD.MOV.U32 R12, RZ, RZ, R8 ;  /* 0x000000ffff0c7224 */ /* 0x000fe200078e0008 */
[----:B------:R-:W2:Y:S01]  /*1220*/  S2UR UR11, SR_CgaCtaId ;  /* 0x00000000000b79c3 */ /* 0x000ea20000008800 */
[C---:B------:R-:W-:Y:S01]  /*1230*/  IMAD R15, R14.reuse, UR17, R15 ;  /* 0x000000110e0f7c24 */ /* 0x040fe2000f8e020f */
[----:B------:R-:W-:Y:S01]  /*1240*/  UMOV UR7, 0x400 ;  /* 0x0000040000077882 */ /* 0x000fe20000000000 */
[----:B------:R-:W-:Y:S01]  /*1250*/  IMAD.WIDE.U32 R12, R14, UR19, R12 ;  /* 0x000000130e0c7c25 */ /* 0x000fe2000f8e000c */
[----:B------:R-:W-:-:S02]  /*1260*/  SHF.R.U32.HI R21, RZ, 0x1, R0 ;  /* 0x00000001ff157819 */ /* 0x000fc40000011600 */
[----:B------:R-:W-:Y:S01]  /*1270*/  LOP3.LUT R18, R8, 0x2, RZ, 0xfc, !PT ;  /* 0x0000000208127812 */ /* 0x000fe200078efcff */
[----:B------:R-:W-:Y:S01]  /*1280*/  IMAD.SHL.U32 R16, R12, 0x2, RZ ;  /* 0x000000020c107824 */ /* 0x000fe200078e00ff */
[----:B------:R-:W-:Y:S01]  /*1290*/  P2R R24, PR, RZ, 0x10 ;  /* 0x00000010ff187803 */ /* 0x000fe20000000000 */
[----:B------:R-:W-:-:S03]  /*12a0*/  IMAD.IADD R15, R13, 0x1, R15 ;  /* 0x000000010d0f7824 */ /* 0x000fc600078e020f */
[----:B----4-:R-:W-:Y:S02]  /*12b0*/  IADD3 R16, P3, PT, R16, UR12, RZ ;  /* 0x0000000c10107c10 */ /* 0x010fe4000ff7e0ff */
[----:B------:R-:W-:-:S04]  /*12c0*/  SHF.L.U64.HI R12, R12, 0x1, R15 ;  /* 0x000000010c0c7819 */ /* 0x000fc8000001020f */
[----:B------:R-:W-:-:S05]  /*12d0*/  IADD3.X R17, PT, PT, R12, UR13, RZ, P3, !PT ;  /* 0x0000000d0c117c10 */ /* 0x000fca0009ffe4ff */
[----:B------:R-:W3:Y:S01]  /*12e0*/  @!P2 LDG.E.U16 R12, desc[UR14][R16.64+0x2] ;  /* 0x0000020e100ca981 */ /* 0x000ee2000c1e1500 */
[----:B------:R-:W-:Y:S01]  /*12f0*/  UIADD3 UR7, UPT, UPT, UR7, 0x540, URZ ;  /* 0x0000054007077890 */ /* 0x000fe2000fffe0ff */
[----:B------:R-:W-:Y:S01]  /*1300*/  IMAD.MOV.U32 R15, RZ, RZ, RZ ;  /* 0x000000ffff0f7224 */ /* 0x000fe200078e00ff */
[----:B------:R-:W-:Y:S01]  /*1310*/  ISETP.GE.AND P0, PT, R18, UR19, PT ;  /* 0x0000001312007c0c */ /* 0x000fe2000bf06270 */
[----:B------:R-:W4:Y:S01]  /*1320*/  S2R R13, SR_TID.X ;  /* 0x00000000000d7919 */ /* 0x000f220000002100 */
[----:B--2---:R-:W-:Y:S01]  /*1330*/  ULEA UR7, UR11, UR7, 0x18 ;  /* 0x000000070b077291 */ /* 0x004fe2000f8ec0ff */
[----:B---3--:R-:W-:-:S10]  /*1340*/  @!P2 HADD2.F32 R12, -RZ, R12.H0_H0 ;  /* 0x2000000cff0ca230 */ /* 0x008fd40000004100 */
[----:B------:R-:W2:Y:S01]  /*1350*/  @!P0 LDC R19, c[0x0][0x3d0] ;  /* 0x0000f400ff138b82 */ /* 0x000ea20000000800 */
[----:B----4-:R-:W-:Y:S01]  /*1360*/  IMAD.SHL.U32 R13, R13, 0x20, RZ ;  /* 0x000000200d0d7824 */ /* 0x010fe200078e00ff */
[----:B------:R-:W-:-:S04]  /*1370*/  P2R R38, PR, RZ, 0x1 ;  /* 0x00000001ff267803 */ /* 0x000fc80000000000 */
[----:B------:R-:W-:-:S05]  /*1380*/  LOP3.LUT R14, R13, 0x20, RZ, 0xc0, !PT ;  /* 0x000000200d0e7812 */ /* 0x000fca00078ec0ff */
[----:B------:R-:W-:Y:S02]  /*1390*/  IMAD R21, R21, 0x40, R14 ;  /* 0x0000004015157824 */ /* 0x000fe400078e020e */
[----:B------:R-:W3:Y:S03]  /*13a0*/  @!P4 LDC R14, c[0x0][0x3d0] ;  /* 0x0000f400ff0ecb82 */ /* 0x000ee60000000800 */
[----:B------:R-:W3:Y:S02]  /*13b0*/  @!P4 LDS R13, [R21+UR7+0x4] ;  /* 0x00000407150dc984 */ /* 0x000ee40008000800 */
[----:B---3--:R-:W-:Y:S02]  /*13c0*/  @!P4 FMUL R15, R14, R13 ;  /* 0x0000000d0e0fc220 */ /* 0x008fe40000400000 */
[----:B------:R-:W2:Y:S02]  /*13d0*/  @!P0 LDS R14, [R21+UR7+0x8] ;  /* 0x00000807150e8984 */ /* 0x000ea40008000800 */
[----:B------:R-:W-:Y:S01]  /*13e0*/  @!P2 FFMA R15, R12, UR20, R15 ;  /* 0x000000140c0fac23 */ /* 0x000fe2000800000f */
[----:B------:R-:W-:-:S13]  /*13f0*/  FSETP.EQ.OR P2, PT, RZ, UR20, P0 ;  /* 0x00000014ff007c0b */ /* 0x000fda0008742400 */
[----:B------:R-:W3:Y:S01]  /*1400*/  @!P2 LDG.E.U16 R12, desc[UR14][R16.64+0x4] ;  /* 0x0000040e100ca981 */ /* 0x000ee2000c1e1500 */
[----:B------:R-:W-:Y:S02]  /*1410*/  IMAD.MOV.U32 R18, RZ, RZ, RZ ;  /* 0x000000ffff127224 */ /* 0x000fe400078e00ff */
[----:B--2---:R-:W-:Y:S01]  /*1420*/  @!P0 FMUL R18, R19, R14 ;  /* 0x0000000e13128220 */ /* 0x004fe20000400000 */
[----:B---3--:R-:W-:Y:S01]  /*1430*/  @!P2 HADD2.F32 R13, -RZ, R12.H0_H0 ;  /* 0x2000000cff0da230 */ /* 0x008fe20000004100 */
[----:B------:R-:W-:Y:S01]  /*1440*/  LOP3.LUT R12, R8, 0x3, RZ, 0xfc, !PT ;  /* 0x00000003080c7812 */ /* 0x000fe200078efcff */
[----:B------:R-:W-:Y:S01]  /*1450*/  IMAD.MOV.U32 R19, RZ, RZ, RZ ;  /* 0x000000ffff137224 */ /* 0x000fe200078e00ff */
[----:B------:R-:W-:Y:S02]  /*1460*/  ISETP.NE.AND P0, PT, R7, RZ, PT ;  /* 0x000000ff0700720c */ /* 0x000fe40003f05270 */
[----:B------:R-:W-:Y:S01]  /*1470*/  @!P2 FFMA R18, R13, UR20, R18 ;  /* 0x000000140d12ac23 */ /* 0x000fe20008000012 */
[----:B------:R-:W-:-:S04]  /*1480*/  ISETP.GE.AND P2, PT, R12, UR19, PT ;  /* 0x000000130c007c0c */ /* 0x000fc8000bf46270 */
[----:B------:R-:W-:Y:S01]  /*1490*/  FSETP.EQ.OR P3, PT, RZ, UR20, P2 ;  /* 0x00000014ff007c0b */ /* 0x000fe20009762400 */
[----:B------:R-:W-:Y:S02]  /*14a0*/  IMAD.MOV.U32 R20, RZ, RZ, RZ ;  /* 0x000000ffff147224 */ /* 0x000fe400078e00ff */
[----:B------:R-:W-:-:S03]  /*14b0*/  IMAD.MOV.U32 R22, RZ, RZ, RZ ;  /* 0x000000ffff167224 */ /* 0x000fc600078e00ff */
[----:B------:R-:W2:Y:S03]  /*14c0*/  @P0 LDG.E.U16 R40, desc[UR14][R16.64] ;  /* 0x0000000e10280981 */ /* 0x000ea6000c1e1500 */
[----:B------:R-:W3:Y:S01]  /*14d0*/  @!P2 LDC R14, c[0x0][0x3d0] ;  /* 0x0000f400ff0eab82 */ /* 0x000ee20000000800 */
[----:B------:R-:W3:Y:S04]  /*14e0*/  @!P2 LDS R13, [R21+UR7+0xc] ;  /* 0x00000c07150da984 */ /* 0x000ee80008000800 */
[----:B------:R-:W4:Y:S01]  /*14f0*/  @!P3 LDG.E.U16 R12, desc[UR14][R16.64+0x6] ;  /* 0x0000060e100cb981 */ /* 0x000f22000c1e1500 */
[----:B------:R-:W-:Y:S01]  /*1500*/  P2R R41, PR, RZ, 0x4 ;  /* 0x00000004ff297803 */ /* 0x000fe20000000000 */
[----:B---3--:R-:W-:Y:S01]  /*1510*/  @!P2 FMUL R19, R14, R13 ;  /* 0x0000000d0e13a220 */ /* 0x008fe20000400000 */
[----:B----4-:R-:W-:-:S05]  /*1520*/  @!P3 HADD2.F32 R12, -RZ, R12.H0_H0 ;  /* 0x2000000cff0cb230 */ /* 0x010fca0000004100 */
[----:B------:R-:W-:Y:S01]  /*1530*/  @!P3 FFMA R19, R12, UR20, R19 ;  /* 0x000000140c13bc23 */ /* 0x000fe20008000013 */
[----:B------:R-:W-:-:S04]  /*1540*/  LOP3.LUT R12, R8, 0x4, RZ, 0xfc, !PT ;  /* 0x00000004080c7812 */ /* 0x000fc800078efcff */
[----:B------:R-:W-:-:S04]  /*1550*/  ISETP.GE.AND P3, PT, R12, UR19, PT ;  /* 0x000000130c007c0c */ /* 0x000fc8000bf66270 */
[----:B------:R-:W-:-:S09]  /*1560*/  FSETP.EQ.OR P4, PT, RZ, UR20, P3 ;  /* 0x00000014ff007c0b */ /* 0x000fd20009f82400 */
[----:B------:R-:W3:Y:S01]  /*1570*/  @!P3 LDS R12, [R21+UR7+0x10] ;  /* 0x00001007150cb984 */ /* 0x000ee20008000800 */
[----:B------:R-:W3:Y:S03]  /*1580*/  @!P3 LDC R23, c[0x0][0x3d0] ;  /* 0x0000f400ff17bb82 */ /* 0x000ee60000000800 */
[----:B------:R-:W4:Y:S01]  /*1590*/  @!P4 LDG.E.U16 R13, desc[UR14][R16.64+0x8] ;  /* 0x0000080e100dc981 */ /* 0x000f22000c1e1500 */
[----:B---3--:R-:W-:Y:S01]  /*15a0*/  @!P3 FMUL R20, R12, R23 ;  /* 0x000000170c14b220 */ /* 0x008fe20000400000 */
[----:B------:R-:W-:Y:S01]  /*15b0*/  LOP3.LUT R12, R8, 0x5, RZ, 0xfc, !PT ;  /* 0x00000005080c7812 */ /* 0x000fe200078efcff */
[----:B----4-:R-:W-:-:S05]  /*15c0*/  @!P4 HADD2.F32 R13, -RZ, R13.H0_H0 ;  /* 0x2000000dff0dc230 */ /* 0x010fca0000004100 */
[----:B------:R-:W-:Y:S01]  /*15d0*/  @!P4 FFMA R20, R13, UR20, R20 ;  /* 0x000000140d14cc23 */ /* 0x000fe20008000014 */
[----:B------:R-:W-:-:S04]  /*15e0*/  ISETP.GE.AND P4, PT, R12, UR19, PT ;  /* 0x000000130c007c0c */ /* 0x000fc8000bf86270 */
[----:B------:R-:W-:-:S09]  /*15f0*/  FSETP.EQ.OR P5, PT, RZ, UR20, P4 ;  /* 0x00000014ff007c0b */ /* 0x000fd2000a7a2400 */
[----:B------:R-:W3:Y:S01]  /*1600*/  @!P4 LDS R14, [R21+UR7+0x14] ;  /* 0x00001407150ec984 */ /* 0x000ee20008000800 */
[----:B------:R-:W3:Y:S03]  /*1610*/  @!P4 LDC R23, c[0x0][0x3d0] ;  /* 0x0000f400ff17cb82 */ /* 0x000ee60000000800 */
[----:B------:R-:W4:Y:S01]  /*1620*/  @!P5 LDG.E.U16 R12, desc[UR14][R16.64+0xa] ;  /* 0x00000a0e100cd981 */ /* 0x000f22000c1e1500 */
[----:B---3--:R-:W-:Y:S01]  /*1630*/  @!P4 FMUL R22, R23, R14 ;  /* 0x0000000e1716c220 */ /* 0x008fe20000400000 */
[----:B----4-:R-:W-:Y:S01]  /*1640*/  @!P5 HADD2.F32 R13, -RZ, R12.H0_H0 ;  /* 0x2000000cff0dd230 */ /* 0x010fe20000004100 */
[----:B------:R-:W-:-:S04]  /*1650*/  LOP3.LUT R12, R8, 0x6, RZ, 0xfc, !PT ;  /* 0x00000006080c7812 */ /* 0x000fc800078efcff */
[----:B------:R-:W-:Y:S01]  /*1660*/  @!P5 FFMA R22, R13, UR20, R22 ;  /* 0x000000140d16dc23 */ /* 0x000fe20008000016 */
[----:B------:R-:W-:-:S04]  /*1670*/  ISETP.GE.AND P5, PT, R12, UR19, PT ;  /* 0x000000130c007c0c */ /* 0x000fc8000bfa6270 */
[----:B------:R-:W-:-:S09]  /*1680*/  FSETP.EQ.OR P6, PT, RZ, UR20, P5 ;  /* 0x00000014ff007c0b */ /* 0x000fd2000afc2400 */
[----:B------:R-:W3:Y:S01]  /*1690*/  @!P5 LDS R14, [R21+UR7+0x18] ;  /* 0x00001807150ed984 */ /* 0x000ee20008000800 */
[----:B------:R-:W3:Y:S03]  /*16a0*/  @!P5 LDC R23, c[0x0][0x3d0] ;  /* 0x0000f400ff17db82 */ /* 0x000ee60000000800 */
[----:B------:R-:W4:Y:S01]  /*16b0*/  @!P6 LDG.E.U16 R12, desc[UR14][R16.64+0xc] ;  /* 0x00000c0e100ce981 */ /* 0x000f22000c1e1500 */
[----:B------:R-:W-:Y:S02]  /*16c0*/  IMAD.MOV.U32 R13, RZ, RZ, RZ ;  /* 0x000000ffff0d7224 */ /* 0x000fe400078e00ff */
[----:B---3--:R-:W-:Y:S01]  /*16d0*/  @!P5 FMUL R13, R23, R14 ;  /* 0x0000000e170dd220 */ /* 0x008fe20000400000 */
[----:B----4-:R-:W-:-:S05]  /*16e0*/  @!P6 HADD2.F32 R12, -RZ, R12.H0_H0 ;  /* 0x2000000cff0ce230 */ /* 0x010fca0000004100 */
[----:B------:R-:W-:Y:S01]  /*16f0*/  @!P6 FFMA R13, R12, UR20, R13 ;  /* 0x000000140c0dec23 */ /* 0x000fe2000800000d */
[----:B------:R-:W-:-:S13]  /*1700*/  ISETP.NE.AND P6, PT, R3, RZ, PT ;  /* 0x000000ff0300720c */ /* 0x000fda0003fc5270 */
[----:B------:R-:W3:Y:S01]  /*1710*/  @P6 LDG.E.U16 R23, desc[UR14][R16.64+0xe] ;  /* 0x00000e0e10176981 */ /* 0x000ee2000c1e1500 */
[----:B------:R-:W-:-:S04]  /*1720*/  LOP3.LUT R12, R8, 0x7, RZ, 0xfc, !PT ;  /* 0x00000007080c7812 */ /* 0x000fc800078efcff */
[----:B------:R-:W-:Y:S02]  /*1730*/  ISETP.GE.AND P1, PT, R12, UR19, PT ;  /* 0x000000130c007c0c */ /* 0x000fe4000bf26270 */
[----:B------:R-:W-:-:S11]  /*1740*/  ISETP.GE.AND P2, PT, R8, UR19, PT ;  /* 0x0000001308007c0c */ /* 0x000fd6000bf46270 */
[----:B------:R-:W4:Y:S01]  /*1750*/  @!P1 LDS R43, [R21+UR7+0x1c] ;  /* 0x00001c07152b9984 */ /* 0x000f220008000800 */
[----:B------:R-:W4:Y:S03]  /*1760*/  @!P1 LDC R44, c[0x0][0x3d0] ;  /* 0x0000f400ff2c9b82 */ /* 0x000f260000000800 */
[----:B------:R5:W1:Y:S05]  /*1770*/  @!P2 LDS R39, [R21+UR7] ;  /* 0x000000071527a984 */ /* 0x000a6a0008000800 */
[----:B------:R-:W1:Y:S01]  /*1780*/  @!P2 LDC R42, c[0x0][0x3d0] ;  /* 0x0000f400ff2aab82 */ /* 0x000e620000000800 */
[----:B------:R-:W-:-:S02]  /*1790*/  IMAD.MOV.U32 R12, RZ, RZ, RZ ;  /* 0x000000ffff0c7224 */ /* 0x000fc400078e00ff */
[----:B------:R-:W-:Y:S01]  /*17a0*/  IMAD.MOV.U32 R14, RZ, RZ, RZ ;  /* 0x000000ffff0e7224 */ /* 0x000fe200078e00ff */
[----:B------:R-:W-:Y:S02]  /*17b0*/  P2R R27, PR, RZ, 0x2 ;  /* 0x00000002ff1b7803 */ /* 0x000fe40000000000 */
[----:B-----5:R-:W-:Y:S02]  /*17c0*/  F2FP.F16.F32.PACK_AB R21, RZ, R15 ;  /* 0x0000000fff15723e */ /* 0x020fe400000000ff */
[----:B------:R-:W-:Y:S02]  /*17d0*/  F2FP.F16.F32.PACK_AB R18, RZ, R18 ;  /* 0x00000012ff12723e */ /* 0x000fe400000000ff */
[----:B------:R-:W-:Y:S02]  /*17e0*/  F2FP.F16.F32.PACK_AB R19, RZ, R19 ;  /* 0x00000013ff13723e */ /* 0x000fe400000000ff */
[----:B------:R-:W-:Y:S02]  /*17f0*/  F2FP.F16.F32.PACK_AB R20, RZ, R20 ;  /* 0x00000014ff14723e */ /* 0x000fe400000000ff */
[----:B------:R-:W-:-:S02]  /*1800*/  F2FP.F16.F32.PACK_AB R22, RZ, R22 ;  /* 0x00000016ff16723e */ /* 0x000fc400000000ff */
[----:B------:R-:W-:Y:S01]  /*1810*/  F2FP.F16.F32.PACK_AB R15, RZ, R13 ;  /* 0x0000000dff0f723e */ /* 0x000fe200000000ff */
[----:B----4-:R-:W-:Y:S01]  /*1820*/  @!P1 FMUL R12, R44, R43 ;  /* 0x0000002b2c0c9220 */ /* 0x010fe20000400000 */
[----:B-1----:R-:W-:Y:S01]  /*1830*/  @!P2 FMUL R14, R39, R42 ;  /* 0x0000002a270ea220 */ /* 0x002fe20000400000 */
[----:B--2---:R-:W-:Y:S01]  /*1840*/  @P0 HADD2.F32 R39, -RZ, R40.H0_H0 ;  /* 0x20000028ff270230 */ /* 0x004fe20000004100 */
[----:B------:R-:W-:-:S04]  /*1850*/  ISETP.NE.AND P1, PT, R25, RZ, PT ;  /* 0x000000ff1900720c */ /* 0x000fc80003f25270 */
[----:B------:R-:W-:-:S05]  /*1860*/  @P0 FFMA R14, R39, UR20, R14 ;  /* 0x00000014270e0c23 */ /* 0x000fca000800000e */
[----:B------:R-:W-:Y:S02]  /*1870*/  F2FP.F16.F32.PACK_AB R25, RZ, R14 ;  /* 0x0000000eff19723e */ /* 0x000fe400000000ff */
[----:B------:R-:W-:Y:S02]  /*1880*/  P2R R37, PR, RZ, 0x4 ;  /* 0x00000004ff257803 */ /* 0x000fe40000000000 */
[----:B------:R-:W-:Y:S02]  /*1890*/  ISETP.NE.AND P2, PT, R41, RZ, PT ;  /* 0x000000ff2900720c */ /* 0x000fe40003f45270 */
[----:B------:R-:W-:Y:S01]  /*18a0*/  ISETP.NE.AND P0, PT, R26, RZ, PT ;  /* 0x000000ff1a00720c */ /* 0x000fe20003f05270 */
[----:B---3--:R-:W-:-:S05]  /*18b0*/  @P6 HADD2.F32 R23, -RZ, R23.H0_H0 ;  /* 0x20000017ff176230 */ /* 0x008fca0000004100 */
[----:B------:R-:W-:Y:S01]  /*18c0*/  @P6 FFMA R12, R23, UR20, R12 ;  /* 0x00000014170c6c23 */ /* 0x000fe2000800000c */
[----:B------:R-:W-:-:S04]  /*18d0*/  LOP3.LUT P6, RZ, R16, 0xf, RZ, 0xc0, !PT ;  /* 0x0000000f10ff7812 */ /* 0x000fc800078cc0ff */
[----:B------:R-:W-:-:S09]  /*18e0*/  F2FP.F16.F32.PACK_AB R23, RZ, R12 ;  /* 0x0000000cff17723e */ /* 0x000fd200000000ff */
[----:B------:R-:W-:Y:S02]  /*18f0*/  @!P6 PRMT R13, R18, 0x5410, R19 ;  /* 0x00005410120de816 */ /* 0x000fe40000000013 */
[----:B------:R-:W-:Y:S02]  /*1900*/  @!P6 PRMT R14, R20, 0x5410, R22 ;  /* 0x00005410140ee816 */ /* 0x000fe40000000016 */
[----:B------:R-:W-:Y:S02]  /*1910*/  @!P6 PRMT R12, R25, 0x5410, R21 ;  /* 0x00005410190ce816 */ /* 0x000fe40000000015 */
[----:B------:R-:W-:-:S05]  /*1920*/  @!P6 PRMT R15, R15, 0x5410, R23 ;  /* 0x000054100f0fe816 */ /* 0x000fca0000000017 */
[----:B------:R3:W-:Y:S01]  /*1930*/  @!P6 STG.E.128 desc[UR14][R16.64], R12 ;  /* 0x0000000c1000e986 */ /* 0x0007e2000c101d0e */
[----:B------:R-:W-:Y:S05]  /*1940*/  @!P6 BRA `(.L_x_56) ;  /* 0x000000000048e947 */ /* 0x000fea0003800000 */
[----:B---3--:R-:W-:Y:S01]  /*1950*/  P2R R12, PR, RZ, 0x20 ;  /* 0x00000020ff0c7803 */ /* 0x008fe20000000000 */
[----:B------:R4:W-:Y:S01]  /*1960*/  @!P2 STG.E.U16 desc[UR14][R16.64+0x6], R19 ;  /* 0x000006131000a986 */ /* 0x0009e2000c10150e */
[----:B------:R-:W-:Y:S02]  /*1970*/  ISETP.NE.AND P5, PT, R37, RZ, PT ;  /* 0x000000ff2500720c */ /* 0x000fe40003fa5270 */
[----:B------:R-:W-:Y:S01]  /*1980*/  ISETP.NE.AND P6, PT, R27, RZ, PT ;  /* 0x000000ff1b00720c */ /* 0x000fe20003fc5270 */
[----:B------:R4:W-:Y:S01]  /*1990*/  @!P3 STG.E.U16 desc[UR14][R16.64+0x8], R20 ;  /* 0x000008141000b986 */ /* 0x0009e2000c10150e */
[----:B------:R-:W-:Y:S02]  /*19a0*/  P2R R13, PR, RZ, 0x2 ;  /* 0x00000002ff0d7803 */ /* 0x000fe40000000000 */
[----:B------:R-:W-:Y:S01]  /*19b0*/  P2R R14, PR, RZ, 0x1 ;  /* 0x00000001ff0e7803 */ /* 0x000fe20000000000 */
[----:B------:R4:W-:Y:S01]  /*19c0*/  @!P4 STG.E.U16 desc[UR14][R16.64+0xa], R22 ;  /* 0x00000a161000c986 */ /* 0x0009e2000c10150e */
[----:B------:R-:W-:-:S02]  /*19d0*/  ISETP.NE.AND P1, PT, R24, RZ, PT ;  /* 0x000000ff1800720c */ /* 0x000fc40003f25270 */
        /* <DEDUP_REMOVED lines=9> */
.L_x_56:
[----:B------:R-:W-:Y:S05]  /*1a70*/  BSYNC.RECONVERGENT B0 ;  /* 0x0000000000007941 */ /* 0x000fea0003800200 */
.L_x_55:
[----:B------:R-:W-:Y:S06]  /*1a80*/  BAR.SYNC.DEFER_BLOCKING 0x0 ;  /* 0x0000000000007b1d */ /* 0x000fec0000010000 */
.L_x_43:
[----:B--23--:R-:W2:Y:S01]  /*1a90*/  LDC R12, c[0x0][0x374] ;  /* 0x0000dd00ff0c7b82 */ /* 0x00cea20000000800 */
[----:B------:R-:W3:Y:S01]  /*1aa0*/  LDCU UR7, c[0x0][0x3cc] ;  /* 0x00007980ff0777ac */ /* 0x000ee20008000800 */
[----:B--2---:R-:W-:-:S05]  /*1ab0*/  IMAD.IADD R9, R12, 0x1, R9 ;  /* 0x000000010c097824 */ /* 0x004fca00078e0209 */
[----:B---3--:R-:W-:-:S13]  /*1ac0*/  ISETP.GE.AND P2, PT, R9, UR7, PT ;  /* 0x0000000709007c0c */ /* 0x008fda000bf46270 */
[----:B------:R-:W-:Y:S05]  /*1ad0*/  @!P2 BRA `(.L_x_57) ;  /* 0xffffffe8006ca947 */ /* 0x000fea000383ffff */
[----:B------:R-:W-:Y:S05]  /*1ae0*/  EXIT ;  /* 0x000000000000794d */ /* 0x000fea0003800000 */
.L_x_58:
        /* <DEDUP_REMOVED lines=9> */
.L_x_88:


//--------------------- .text._Z26segmented_trab_gather_wmmaI6__halffEvPKT_S3_PT0_PKlS7_PKfPKiiiiiiiff --------------------------
	.section	.text._Z26segmented_trab_gather_wmmaI6__halffEvPKT_S3_PT0_PKlS7_PKfPKiiiiiiiff,"ax",@progbits
	.align	128
        .global         _Z26segmented_trab_gather_wmmaI6__halffEvPKT_S3_PT0_PKlS7_PKfPKiiiiiiiff
        .type           _Z26segmented_trab_gather_wmmaI6__halffEvPKT_S3_PT0_PKlS7_PKfPKiiiiiiiff,@function
        .size           _Z26segmented_trab_gather_wmmaI6__halffEvPKT_S3_PT0_PKlS7_PKfPKiiiiiiiff,(.L_x_89 - _Z26segmented_trab_gather_wmmaI6__halffEvPKT_S3_PT0_PKlS7_PKfPKiiiiiiiff)
        .other          _Z26segmented_trab_gather_wmmaI6__halffEvPKT_S3_PT0_PKlS7_PKfPKiiiiiiiff,@"STO_CUDA_ENTRY STV_DEFAULT"
_Z26segmented_trab_gather_wmmaI6__halffEvPKT_S3_PT0_PKlS7_PKfPKiiiiiiiff:
.text._Z26segmented_trab_gather_wmmaI6__halffEvPKT_S3_PT0_PKlS7_PKfPKiiiiiiiff:
        /* <DEDUP_REMOVED lines=13> */
[----:B------:R-:W5:Y:S01]  /*00d0*/  LDCU.64 UR8, c[0x0][0x3b8] ;  /* 0x00007700ff0877ac */ /* 0x000f620008000a00 */
[----:B------:R-:W4:Y:S01]  /*00e0*/  S2R R28, SR_CTAID.X ;  /* 0x00000000001c7919 */ /* 0x000f220000002500 */
[----:B------:R-:W-:Y:S01]  /*00f0*/  UMOV UR4, 0x400 ;  /* 0x0000040000047882 */ /* 0x000fe20000000000 */
[----:B------:R-:W1:Y:S01]  /*0100*/  LDCU.64 UR14, c[0x0][0x358] ;  /* 0x00006b00ff0e77ac */ /* 0x000e620008000a00 */
[----:B------:R-:W-:Y:S02]  /*0110*/  UIADD3 UR5, UPT, UPT, UR4, 0x140, URZ ;  /* 0x0000014004057890 */ /* 0x000fe4000fffe0ff */
[----:B------:R-:W-:-:S02]  /*0120*/  UIADD3 UR6, UPT, UPT, UR4, 0x80, URZ ;  /* 0x0000008004067890 */ /* 0x000fc4000fffe0ff */
[----:B--2---:R-:W-:Y:S02]  /*0130*/  USHF.R.S32.HI UR17, URZ, 0x1f, UR12 ;  /* 0x0000001fff117899 */ /* 0x004fe4000801140c */
[----:B------:R-:W-:Y:S02]  /*0140*/  USHF.R.S32.HI UR10, URZ, 0x1f, UR13 ;  /* 0x0000001fff0a7899 */ /* 0x000fe4000801140d */
[----:B-----5:R-:W-:Y:S02]  /*0150*/  USHF.R.S32.HI UR8, URZ, 0x1f, UR8 ;  /* 0x0000001fff087899 */ /* 0x020fe40008011408 */
[----:B------:R-:W-:Y:S02]  /*0160*/  USHF.R.S32.HI UR9, URZ, 0x1f, UR9 ;  /* 0x0000001fff097899 */ /* 0x000fe40008011409 */
[----:B---3--:R-:W-:Y:S02]  /*0170*/  ULEA UR16, UR7, UR4, 0x18 ;  /* 0x0000000407107291 */ /* 0x008fe4000f8ec0ff */
[----:B------:R-:W-:-:S02]  /*0180*/  UIADD3 UR4, UPT, UPT, UR4, 0x340, URZ ;  /* 0x0000034004047890 */ /* 0x000fc4000fffe0ff */
[----:B------:R-:W-:Y:S01]  /*0190*/  ULEA UR5, UR7, UR5, 0x18 ;  /* 0x0000000507057291 */ /* 0x000fe2000f8ec0ff */
[----:B-1----:R-:W-:Y:S01]  /*01a0*/  SHF.R.U32.HI R0, RZ, 0x1, R7 ;  /* 0x00000001ff007819 */ /* 0x002fe20000011607 */
[C---:B------:R-:W-:Y:S01]  /*01b0*/  IMAD.SHL.U32 R2, R7.reuse, 0x2, RZ ;  /* 0x0000000207027824 */ /* 0x040fe200078e00ff */
[C---:B------:R-:W-:Y:S01]  /*01c0*/  LOP3.LUT R34, R7.reuse, 0x1f, RZ, 0xc0, !PT ;  /* 0x0000001f07227812 */ /* 0x040fe200078ec0ff */
[----:B------:R-:W-:Y:S01]  /*01d0*/  IMAD.SHL.U32 R31, R7, 0x8, RZ ;  /* 0x00000008071f7824 */ /* 0x000fe200078e00ff */
[----:B------:R-:W-:Y:S01]  /*01e0*/  LOP3.LUT R3, R0, 0x8, RZ, 0xc0, !PT ;  /* 0x0000000800037812 */ /* 0x000fe200078ec0ff */
[----:B----4-:R-:W-:Y:S01]  /*01f0*/  IMAD.SHL.U32 R32, R32, 0x10, RZ ;  /* 0x0000001020207824 */ /* 0x010fe200078e00ff */
[----:B------:R-:W-:Y:S01]  /*0200*/  LOP3.LUT R6, R34, 0x20, RZ, 0xfc, !PT ;  /* 0x0000002022067812 */ /* 0x000fe200078efcff */
[----:B------:R-:W-:Y:S01]  /*0210*/  ULEA UR4, UR7, UR4, 0x18 ;  /* 0x0000000407047291 */ /* 0x000fe2000f8ec0ff */
[----:B------:R-:W-:Y:S01]  /*0220*/  IMAD.SHL.U32 R28, R28, 0x10, RZ ;  /* 0x000000101c1c7824 */ /* 0x000fe200078e00ff */
[----:B------:R-:W-:Y:S01]  /*0230*/  LOP3.LUT R4, R34, 0x60, RZ, 0xfc, !PT ;  /* 0x0000006022047812 */ /* 0x000fe200078efcff */
[----:B------:R-:W-:Y:S01]  /*0240*/  ULEA UR6, UR7, UR6, 0x18 ;  /* 0x0000000607067291 */ /* 0x000fe2000f8ec0ff */
[----:B------:R-:W-:-:S02]  /*0250*/  LOP3.LUT R0, R3, 0x7, R32, 0xfe, !PT ;  /* 0x0000000703007812 */ /* 0x000fc400078efe20 */
[----:B------:R-:W-:Y:S02]  /*0260*/  SHF.R.U32.HI R5, RZ, 0x2, R6 ;  /* 0x00000002ff057819 */ /* 0x000fe40000011606 */
[----:B------:R-:W-:Y:S02]  /*0270*/  ISETP.GE.AND P1, PT, R0, UR12, PT ;  /* 0x0000000c00007c0c */ /* 0x000fe4000bf26270 */
[C---:B------:R-:W-:Y:S01]  /*0280*/  LOP3.LUT R0, R3.reuse, 0x7, R28, 0xfe, !PT ;  /* 0x0000000703007812 */ /* 0x040fe200078efe1c */
[----:B------:R-:W-:Y:S01]  /*0290*/  IMAD.IADD R5, R32, 0x1, R5 ;  /* 0x0000000120057824 */ /* 0x000fe200078e0205 */
[----:B------:R-:W-:Y:S02]  /*02a0*/  LOP3.LUT R30, R3, R32, RZ, 0xfc, !PT ;  /* 0x00000020031e7212 */ /* 0x000fe400078efcff */
[----:B------:R-:W-:Y:S01]  /*02b0*/  ISETP.GE.AND P3, PT, R0, UR13, PT ;  /* 0x0000000d00007c0c */ /* 0x000fe2000bf66270 */
[----:B------:R-:W-:Y:S01]  /*02c0*/  IMAD.SHL.U32 R0, R7, 0x20, RZ ;  /* 0x0000002007007824 */ /* 0x000fe200078e00ff */
[----:B------:R-:W-:Y:S01]  /*02d0*/  ISETP.GE.AND P4, PT, R5, UR12, PT ;  /* 0x0000000c05007c0c */ /* 0x000fe2000bf86270 */
[----:B------:R-:W-:Y:S01]  /*02e0*/  IMAD.SHL.U32 R5, R7, 0x4, RZ ;  /* 0x0000000407057824 */ /* 0x000fe200078e00ff */
[----:B------:R-:W-:-:S02]  /*02f0*/  LOP3.LUT R31, R31, 0x78, RZ, 0xc0, !PT ;  /* 0x000000781f1f7812 */ /* 0x000fc400078ec0ff */
[----:B------:R-:W-:-:S04]  /*0300*/  LOP3.LUT R0, R0, 0x1e0, RZ, 0xc0, !PT ;  /* 0x000001e000007812 */ /* 0x000fc800078ec0ff */
[----:B------:R-:W-:Y:S02]  /*0310*/  LOP3.LUT R29, R0, 0x10, R7, 0xf8, !PT ;  /* 0x00000010001d7812 */ /* 0x000fe400078ef807 */
[----:B------:R-:W-:Y:S02]  /*0320*/  LOP3.LUT R0, R28, 0xc, R5, 0xf8, !PT ;  /* 0x0000000c1c007812 */ /* 0x000fe400078ef805 */
[----:B------:R-:W-:Y:S01]  /*0330*/  LOP3.LUT R5, R34, 0x40, RZ, 0xfc, !PT ;  /* 0x0000004022057812 */ /* 0x000fe200078efcff */
[----:B------:R-:W-:Y:S01]  /*0340*/  VIADD R27, R29, UR5 ;  /* 0x000000051d1b7c36 */ /* 0x000fe20008000000 */
[----:B------:R-:W-:Y:S01]  /*0350*/  LOP3.LUT R28, R3, R28, RZ, 0xfc, !PT ;  /* 0x0000001c031c7212 */ /* 0x000fe200078efcff */
[----:B------:R-:W-:Y:S01]  /*0360*/  VIADD R26, R29, UR4 ;  /* 0x000000041d1a7c36 */ /* 0x000fe20008000000 */
[----:B------:R-:W-:Y:S02]  /*0370*/  SHF.R.U32.HI R3, RZ, 0x4, R4 ;  /* 0x00000004ff037819 */ /* 0x000fe40000011604 */
[----:B------:R-:W-:-:S02]  /*0380*/  LOP3.LUT R7, R2, 0x1e, RZ, 0xc0, !PT ;  /* 0x0000001e02077812 */ /* 0x000fc400078ec0ff */
[----:B------:R-:W-:Y:S02]  /*0390*/  SHF.R.U32.HI R4, RZ, 0x4, R5 ;  /* 0x00000004ff047819 */ /* 0x000fe40000011605 */
[----:B------:R-:W-:Y:S01]  /*03a0*/  SHF.R.U32.HI R2, RZ, 0x4, R34 ;  /* 0x00000004ff027819 */ /* 0x000fe20000011622 */
[--C-:B------:R-:W-:Y:S01]  /*03b0*/  IMAD R8, R3, 0x20, R7.reuse ;  /* 0x0000002003087824 */ /* 0x100fe200078e0207 */
[----:B------:R-:W-:Y:S01]  /*03c0*/  SHF.R.U32.HI R5, RZ, 0x4, R6 ;  /* 0x00000004ff057819 */ /* 0x000fe20000011606 */
[--C-:B------:R-:W-:Y:S02]  /*03d0*/  IMAD R24, R4, 0x20, R7.reuse ;  /* 0x0000002004187824 */ /* 0x100fe400078e0207 */
[--C-:B------:R-:W-:Y:S02]  /*03e0*/  IMAD R6, R2, 0x20, R7.reuse ;  /* 0x0000002002067824 */ /* 0x100fe400078e0207 */
[----:B------:R-:W-:Y:S02]  /*03f0*/  IMAD R25, R5, 0x20, R7 ;  /* 0x0000002005197824 */ /* 0x000fe400078e0207 */
[----:B------:R-:W-:-:S02]  /*0400*/  VIADD R6, R6, UR4 ;  /* 0x0000000406067c36 */ /* 0x000fc40008000000 */
[----:B------:R-:W-:Y:S02]  /*0410*/  VIADD R7, R8, UR4 ;  /* 0x0000000408077c36 */ /* 0x000fe40008000000 */
[----:B------:R-:W-:Y:S02]  /*0420*/  VIADD R24, R24, UR4 ;  /* 0x0000000418187c36 */ /* 0x000fe40008000000 */
[----:B------:R-:W-:-:S07]  /*0430*/  VIADD R25, R25, UR4 ;  /* 0x0000000419197c36 */ /* 0x000fce0008000000 */
.L_x_84:
[----:B------:R-:W1:Y:S02]  /*0440*/  LDC.64 R8, c[0x0][0x3b0] ;  /* 0x0000ec00ff087b82 */ /* 0x000e640000000a00 */
[----:B-1----:R-:W-:-:S05]  /*0450*/  IMAD.WIDE R8, R33, 0x4, R8 ;  /* 0x0000000421087825 */ /* 0x002fca00078e0208 */
[----:B------:R-:W2:Y:S04]  /*0460*/  LDG.E.CONSTANT R36, desc[UR14][R8.64] ;  /* 0x0000000e08247981 */ /* 0x000ea8000c1e9900 */
[----:B------:R-:W2:Y:S02]  /*0470*/  LDG.E.CONSTANT R35, desc[UR14][R8.64+0x4] ;  /* 0x0000040e08237981 */ /* 0x000ea4000c1e9900 */
[----:B--2---:R-:W-:-:S13]  /*0480*/  ISETP.GT.AND P0, PT, R35, R36, PT ;  /* 0x000000242300720c */ /* 0x004fda0003f04270 */
[----:B---3--:R-:W-:Y:S05]  /*0490*/  @!P0 BRA `(.L_x_59) ;  /* 0x0000001400988947 */ /* 0x008fea0003800000 */
[----:B------:R-:W1:Y:S01]  /*04a0*/  LDCU UR7, c[0x0][0x3c8] ;  /* 0x00007900ff0777ac */ /* 0x000e620008000800 */
[----:B------:R-:W-:Y:S02]  /*04b0*/  CS2R R10, SRZ ;  /* 0x00000000000a7805 */ /* 0x000fe4000001ff00 */
[----:B------:R-:W-:Y:S02]  /*04c0*/  CS2R R8, SRZ ;  /* 0x0000000000087805 */ /* 0x000fe4000001ff00 */
[----:B------:R-:W-:Y:S02]  /*04d0*/  CS2R R14, SRZ ;  /* 0x00000000000e7805 */ /* 0x000fe4000001ff00 */
[----:B------:R-:W-:Y:S02]  /*04e0*/  CS2R R12, SRZ ;  /* 0x00000000000c7805 */ /* 0x000fe4000001ff00 */
[----:B-1----:R-:W-:-:S07]  /*04f0*/  VIMNMX R37, PT, PT, R35, UR7, PT ;  /* 0x0000000723257c48 */ /* 0x002fce000bfe0100 */
.L_x_70:
[----:B------:R-:W-:Y:S01]  /*0500*/  ISETP.GT.U32.AND P0, PT, R34, 0xf, PT ;  /* 0x0000000f2200780c */ /* 0x000fe20003f04070 */
[----:B------:R-:W-:-:S12]  /*0510*/  BSSY.RECONVERGENT B0, `(.L_x_60) ;  /* 0x000001f000007945 */ /* 0x000fd80003800200 */
[----:B-1----:R-:W-:Y:S05]  /*0520*/  @P0 BRA `(.L_x_61) ;  /* 0x0000000000740947 */ /* 0x002fea0003800000 */
[----:B------:R-:W-:Y:S01]  /*0530*/  IADD3 R21, PT, PT, R34, R36, RZ ;  /* 0x0000002422157210 */ /* 0x000fe20007ffe0ff */
        /* <DEDUP_REMOVED lines=28> */
.L_x_61:
[----:B------:R-:W-:Y:S05]  /*0700*/  BSYNC.RECONVERGENT B0 ;  /* 0x0000000000007941 */ /* 0x000fea0003800200 */
.L_x_60:
        /* <DEDUP_REMOVED lines=21> */
.L_x_63:
[----:B------:R-:W-:Y:S05]  /*0860*/  BSYNC.RECONVERGENT B0 ;  /* 0x0000000000007941 */ /* 0x000fea0003800200 */
.L_x_62:
        /* <DEDUP_REMOVED lines=32> */
.L_x_66:
[----:B------:R-:W-:Y:S05]  /*0a70*/  BSYNC.RELIABLE B1 ;  /* 0x0000000000017941 */ /* 0x000fea0003800100 */
.L_x_65:
[----:B------:R1:W-:Y:S02]  /*0a80*/  STS.128 [R29+UR4], RZ ;  /* 0x000000ff1d007988 */ /* 0x0003e40008000c04 */
.L_x_67:
[----:B------:R-:W-:Y:S05]  /*0a90*/  BSYNC.RECONVERGENT B0 ;  /* 0x0000000000007941 */ /* 0x000fea0003800200 */
.L_x_64:
[----:B------:R-:W-:Y:S05]  /*0aa0*/  WARPSYNC.ALL ;  /* 0x0000000000007948 */ /* 0x000fea0003800000 */
[----:B------:R-:W0:Y:S01]  /*0ab0*/  LDGDEPBAR ;  /* 0x00000000000079af */ /* 0x000e220000000000 */
[----:B------:R-:W3:Y:S01]  /*0ac0*/  S2UR UR11, SR_CgaCtaId ;  /* 0x00000000000b79c3 */ /* 0x000ee20000008800 */
[----:B------:R-:W-:Y:S01]  /*0ad0*/  UMOV UR7, 0x400 ;  /* 0x0000040000077882 */ /* 0x000fe20000000000 */
[----:B------:R-:W-:Y:S01]  /*0ae0*/  BSSY.RECONVERGENT B0, `(.L_x_68) ;  /* 0x0000032000007945 */ /* 0x000fe20003800200 */
[----:B------:R-:W-:Y:S01]  /*0af0*/  UIADD3 UR7, UPT, UPT, UR7, 0x100, URZ ;  /* 0x0000010007077890 */ /* 0x000fe2000fffe0ff */
[----:B------:R-:W-:Y:S01]  /*0b00*/  IMAD.MOV.U32 R20, RZ, RZ, R6 ;  /* 0x000000ffff147224 */ /* 0x000fe200078e0006 */
[----:B--2---:R-:W-:Y:S01]  /*0b10*/  MOV R16, R25 ;  /* 0x0000001900107202 */ /* 0x004fe20000000f00 */
[----:B------:R-:W-:-:S02]  /*0b20*/  IMAD.MOV.U32 R17, RZ, RZ, R24 ;  /* 0x000000ffff117224 */ /* 0x000fc400078e0018 */
[----:B------:R-:W-:Y:S02]  /*0b30*/  IMAD.MOV.U32 R18, RZ, RZ, R7 ;  /* 0x000000ffff127224 */ /* 0x000fe400078e0007 */
[----:B------:R-:W-:Y:S01]  /*0b40*/  IMAD.MOV.U32 R19, RZ, RZ, R34 ;  /* 0x000000ffff137224 */ /* 0x000fe200078e0022 */
[----:B------:R-:W-:-:S04]  /*0b50*/  DEPBAR.LE SB0, 0x0 ;  /* 0x000080000000791a */ /* 0x000fc80000000000 */
[----:B---3--:R-:W-:-:S06]  /*0b60*/  ULEA UR7, UR11, UR7, 0x18 ;  /* 0x000000070b077291 */ /* 0x008fcc000f8ec0ff */
[----:B------:R-:W-:Y:S01]  /*0b70*/  IMAD.U32 R21, RZ, RZ, UR7 ;  /* 0x00000007ff157e24 */ /* 0x000fe2000f8e00ff */
[----:B------:R-:W-:Y:S06]  /*0b80*/  BAR.SYNC.DEFER_BLOCKING 0x0 ;  /* 0x0000000000007b1d */ /* 0x000fec0000010000 */
.L_x_69:
        /* <DEDUP_REMOVED lines=32> */
[----:B--2---:R-:W-:Y:S01]  /*0d90*/  IADD3 R17, PT, PT, R17, 0x100, RZ ;  /* 0x0000010011117810 */ /* 0x004fe20007ffe0ff */
[----:B---3--:R-:W-:-:S05]  /*0da0*/  HADD2.F32 R38, -RZ, R38.H0_H0 ;  /* 0x20000026ff267230 */ /* 0x008fca0000004100 */
[----:B----4-:R-:W-:-:S05]  /*0db0*/  FMUL R38, R23, R38 ;  /* 0x0000002617267220 */ /* 0x010fca0000400000 */
[----:B------:R-:W-:-:S05]  /*0dc0*/  F2FP.F16.F32.PACK_AB R38, RZ, R38 ;  /* 0x00000026ff26723e */ /* 0x000fca00000000ff */
[----:B------:R2:W-:Y:S02]  /*0dd0*/  STS.U16 [R18], R38 ;  /* 0x0000002612007388 */ /* 0x0005e40000000400 */
[----:B--2---:R-:W-:Y:S01]  /*0de0*/  VIADD R18, R18, 0x100 ;  /* 0x0000010012127836 */ /* 0x004fe20000000000 */
[----:B------:R-:W-:Y:S06]  /*0df0*/  @!P0 BRA `(.L_x_69) ;  /* 0xfffffffc00648947 */ /* 0x000fec000383ffff */
[----:B------:R-:W-:Y:S05]  /*0e00*/  BSYNC.RECONVERGENT B0 ;  /* 0x0000000000007941 */ /* 0x000fea0003800200 */
.L_x_68:
[----:B------:R-:W2:Y:S01]  /*0e10*/  S2R R18, SR_LANEID ;  /* 0x0000000000127919 */ /* 0x000ea20000000000 */
[----:B------:R-:W-:Y:S01]  /*0e20*/  UMOV UR12, 0x400 ;  /* 0x00000400000c7882 */ /* 0x000fe20000000000 */
[----:B------:R-:W-:Y:S01]  /*0e30*/  VIADD R36, R36, 0x10 ;  /* 0x0000001024247836 */ /* 0x000fe20000000000 */
[----:B------:R-:W-:Y:S01]  /*0e40*/  UIADD3 UR7, UPT, UPT, UR12, 0x140, URZ ;  /* 0x000001400c077890 */ /* 0x000fe2000fffe0ff */
[----:B------:R-:W-:Y:S01]  /*0e50*/  BAR.SYNC.DEFER_BLOCKING 0x0 ;  /* 0x0000000000007b1d */ /* 0x000fe20000010000 */
[----:B------:R-:W-:Y:S02]  /*0e60*/  UIADD3 UR12, UPT, UPT, UR12, 0x340, URZ ;  /* 0x000003400c0c7890 */ /* 0x000fe4000fffe0ff */
[----:B------:R-:W-:Y:S01]  /*0e70*/  ULEA UR7, UR11, UR7, 0x18 ;  /* 0x000000070b077291 */ /* 0x000fe2000f8ec0ff */
[----:B------:R-:W-:Y:S01]  /*0e80*/  ISETP.GE.AND P0, PT, R36, R35, PT ;  /* 0x000000232400720c */ /* 0x000fe20003f06270 */
[----:B------:R-:W-:Y:S01]  /*0e90*/  ULEA UR12, UR11, UR12, 0x18 ;  /* 0x0000000c0b0c7291 */ /* 0x000fe2000f8ec0ff */
        /* <DEDUP_REMOVED lines=19> */
[----:B------:R-:W2:Y:S01]  /*0fd0*/  S2R R17, SR_LANEID ;  /* 0x0000000000117919 */ /* 0x000ea20000000000 */
[----:B------:R-:W-:Y:S01]  /*0fe0*/  UMOV UR7, 0x400 ;  /* 0x0000040000077882 */ /* 0x000fe20000000000 */
[----:B------:R-:W-:Y:S01]  /*0ff0*/  SHF.R.U32.HI R35, RZ, 0x2, R34 ;  /* 0x00000002ff237819 */ /* 0x000fe20000011622 */
[----:B------:R-:W-:Y:S01]  /*1000*/  UIADD3 UR7, UPT, UPT, UR7, 0x540, URZ ;  /* 0x0000054007077890 */ /* 0x000fe2000fffe0ff */
[----:B------:R-:W-:Y:S01]  /*1010*/  BSSY.RECONVERGENT B0, `(.L_x_71) ;  /* 0x000005e000007945 */ /* 0x000fe20003800200 */
[----:B------:R-:W-:Y:S02]  /*1020*/  LOP3.LUT R20, R0, 0x1, RZ, 0xfc, !PT ;  /* 0x0000000100147812 */ /* 0x000fe400078efcff */
[----:B------:R-:W-:Y:S01]  /*1030*/  ULEA UR7, UR11, UR7, 0x18 ;  /* 0x000000070b077291 */ /* 0x000fe2000f8ec0ff */
[----:B------:R-:W-:Y:S01]  /*1040*/  IMAD.IADD R18, R32, 0x1, R35 ;  /* 0x0000000120127824 */ /* 0x000fe200078e0223 */
[----:B------:R-:W3:Y:S01]  /*1050*/  LDCU UR11, c[0x0][0x3c0] ;  /* 0x00007800ff0b77ac */ /* 0x000ee20008000800 */
[----:B------:R-:W-:-:S03]  /*1060*/  LOP3.LUT R19, R0, 0x2, RZ, 0xfc, !PT ;  /* 0x0000000200137812 */ /* 0x000fc600078efcff */
[----:B---3--:R-:W-:Y:S02]  /*1070*/  ISETP.GE.AND P0, PT, R18, UR11, PT ;  /* 0x0000000b12007c0c */ /* 0x008fe4000bf06270 */
[----:B------:R-:W-:Y:S02]  /*1080*/  LOP3.LUT R18, R0, 0x3, RZ, 0xfc, !PT ;  /* 0x0000000300127812 */ /* 0x000fe400078efcff */
[----:B--2---:R-:W-:Y:S02]  /*1090*/  SHF.R.U32.HI R16, RZ, 0x2, R17 ;  /* 0x00000002ff107819 */ /* 0x004fe40000011611 */
[----:B------:R-:W-:-:S05]  /*10a0*/  LOP3.LUT R17, R17, 0x3, RZ, 0xc0, !PT ;  /* 0x0000000311117812 */ /* 0x000fca00078ec0ff */
[----:B------:R-:W-:-:S05]  /*10b0*/  IMAD R16, R16, 0x8, R17 ;  /* 0x0000000810107824 */ /* 0x000fca00078e0211 */
[----:B------:R-:W-:Y:S02]  /*10c0*/  LEA R17, R16, UR7, 0x3 ;  /* 0x0000000710117c11 */ /* 0x000fe4000f8e18ff */
[----:B------:R-:W-:-:S03]  /*10d0*/  SHF.R.S32.HI R16, RZ, 0x1f, R33 ;  /* 0x0000001fff107819 */ /* 0x000fc60000011421 */
[----:B------:R2:W-:Y:S02]  /*10e0*/  STS.64 [R17+0x20], R8 ;  /* 0x0000200811007388 */ /* 0x0005e40000000a00 */
[----:B------:R-:W-:Y:S02]  /*10f0*/  IMAD R16, R16, UR11, RZ ;  /* 0x0000000b10107c24 */ /* 0x000fe4000f8e02ff */
[----:B------:R3:W-:Y:S02]  /*1100*/  STS.64 [R17], R12 ;  /* 0x0000000c11007388 */ /* 0x0007e40000000a00 */
[----:B------:R-:W-:Y:S02]  /*1110*/  IMAD R21, R33, UR17, R16 ;  /* 0x0000001121157c24 */ /* 0x000fe4000f8e0210 */
[----:B------:R3:W-:Y:S01]  /*1120*/  STS.64 [R17+0x200], R14 ;  /* 0x0002000e11007388 */ /* 0x0007e20000000a00 */
[----:B--2---:R-:W-:-:S03]  /*1130*/  IMAD.MOV.U32 R8, RZ, RZ, R32 ;  /* 0x000000ffff087224 */ /* 0x004fc600078e0020 */
[----:B------:R3:W-:Y:S01]  /*1140*/  STS.64 [R17+0x220], R10 ;  /* 0x0002200a11007388 */ /* 0x0007e20000000a00 */
[----:B------:R-:W-:Y:S02]  /*1150*/  IMAD.MOV.U32 R9, RZ, RZ, RZ ;  /* 0x000000ffff097224 */ /* 0x000fe400078e00ff */
[----:B------:R-:W-:-:S04]  /*1160*/  IMAD.WIDE.U32 R22, R33, UR11, R8 ;  /* 0x0000000b21167c25 */ /* 0x000fc8000f8e0008 */
[----:B------:R-:W-:Y:S01]  /*1170*/  IMAD.IADD R21, R23, 0x1, R21 ;  /* 0x0000000117157824 */ /* 0x000fe200078e0215 */
[----:B------:R-:W-:Y:S06]  /*1180*/  BAR.SYNC.DEFER_BLOCKING 0x0 ;  /* 0x0000000000007b1d */ /* 0x000fec0000010000 */
[----:B------:R-:W-:Y:S05]  /*1190*/  @P0 BRA `(.L_x_72) ;  /* 0x0000000400140947 */ /* 0x000fea0003800000 */
[----:B------:R-:W2:Y:S01]  /*11a0*/  S2R R8, SR_TID.X ;  /* 0x0000000000087919 */ /* 0x000ea20000002100 */
[----:B------:R-:W4:Y:S01]  /*11b0*/  S2UR UR11, SR_CgaCtaId ;  /* 0x00000000000b79c3 */ /* 0x000f220000008800 */
[----:B------:R-:W-:Y:S01]  /*11c0*/  UMOV UR7, 0x400 ;  /* 0x0000040000077882 */ /* 0x000fe20000000000 */
[----:B---3--:R-:W-:Y:S01]  /*11d0*/  LEA.HI R14, P0, R34, R22, RZ, 0x1e ;  /* 0x00000016220e7211 */ /* 0x008fe2000781f0ff */
[----:B------:R-:W-:Y:S01]  /*11e0*/  UIADD3 UR7, UPT, UPT, UR7, 0x540, URZ ;  /* 0x0000054007077890 */ /* 0x000fe2000fffe0ff */
[----:B------:R-:W-:Y:S01]  /*11f0*/  IMAD.MOV.U32 R13, RZ, RZ, RZ ;  /* 0x000000ffff0d7224 */ /* 0x000fe200078e00ff */
[----:B------:R-:W3:Y:S01]  /*1200*/  LDCU.64 UR12, c[0x0][0x390] ;  /* 0x00007200ff0c77ac */ /* 0x000ee20008000a00 */
[----:B------:R-:W-:Y:S01]  /*1210*/  BSSY.RELIABLE B1, `(.L_x_73) ;  /* 0x0000035000017945 */ /* 0x000fe20003800100 */
[----:B------:R-:W-:Y:S01]  /*1220*/  IMAD.X R12, RZ, RZ, R21, P0 ;  /* 0x000000ffff0c7224 */ /* 0x000fe200000e0615 */
[----:B------:R-:W5:Y:S01]  /*1230*/  LDC.64 R16, c[0x0][0x3d0] ;  /* 0x0000f400ff107b82 */ /* 0x000f620000000a00 */
[----:B----4-:R-:W-:Y:S01]  /*1240*/  ULEA UR7, UR11, UR7, 0x18 ;  /* 0x000000070b077291 */ /* 0x010fe2000f8ec0ff */
[----:B--2---:R-:W-:-:S02]  /*1250*/  SHF.L.U32 R8, R8, 0x4, RZ ;  /* 0x0000000408087819 */ /* 0x004fc400000006ff */
[----:B-----5:R-:W-:Y:S02]  /*1260*/  FSETP.NEU.AND P0, PT, R17, RZ, PT ;  /* 0x000000ff1100720b */ /* 0x020fe40003f0d000 */
[----:B------:R-:W-:-:S05]  /*1270*/  LOP3.LUT R8, R8, 0x30, RZ, 0xc0, !PT ;  /* 0x0000003008087812 */ /* 0x000fca00078ec0ff */
[----:B------:R-:W-:Y:S02]  /*1280*/  IMAD R8, R35, 0x40, R8 ;  /* 0x0000004023087824 */ /* 0x000fe400078e0208 */
[----:B------:R-:W2:Y:S04]  /*1290*/  LDC R35, c[0x0][0x3c4] ;  /* 0x0000f100ff237b82 */ /* 0x000ea80000000800 */
[----:B------:R-:W4:Y:S01]  /*12a0*/  LDS.128 R8, [R8+UR7] ;  /* 0x0000000708087984 */ /* 0x000f220008000c00 */
[----:B--2---:R-:W-:Y:S02]  /*12b0*/  IMAD R15, R12, R35, RZ ;  /* 0x000000230c0f7224 */ /* 0x004fe400078e02ff */
[----:B------:R-:W-:Y:S02]  /*12c0*/  IMAD.MOV.U32 R12, RZ, RZ, R0 ;  /* 0x000000ffff0c7224 */ /* 0x000fe400078e0000 */
[----:B------:R-:W-:-:S02]  /*12d0*/  IMAD R15, R14, UR10, R15 ;  /* 0x0000000a0e0f7c24 */ /* 0x000fc4000f8e020f */
[----:B------:R-:W-:-:S04]  /*12e0*/  IMAD.WIDE.U32 R12, R14, R35, R12 ;  /* 0x000000230e0c7225 */ /* 0x000fc800078e000c */
[----:B------:R-:W-:Y:S01]  /*12f0*/  IMAD.IADD R13, R13, 0x1, R15 ;  /* 0x000000010d0d7824 */ /* 0x000fe200078e020f */
[----:B---3--:R-:W-:-:S04]  /*1300*/  LEA R36, P2, R12, UR12, 0x2 ;  /* 0x0000000c0c247c11 */ /* 0x008fc8000f8410ff */
[----:B------:R-:W-:-:S04]  /*1310*/  SHF.L.U64.HI R12, R12, 0x2, R13 ;  /* 0x000000020c0c7819 */ /* 0x000fc8000001020d */
[----:B------:R-:W-:Y:S01]  /*1320*/  IADD3.X R37, PT, PT, R12, UR13, RZ, P2, !PT ;  /* 0x0000000d0c257c10 */ /* 0x000fe200097fe4ff */
[----:B----4-:R-:W-:Y:S01]  /*1330*/  FMUL R8, R8, R16 ;  /* 0x0000001008087220 */ /* 0x010fe20000400000 */
[C---:B------:R-:W-:Y:S01]  /*1340*/  FMUL R9, R16.reuse, R9 ;  /* 0x0000000910097220 */ /* 0x040fe20000400000 */
[C---:B------:R-:W-:Y:S01]  /*1350*/  FMUL R10, R16.reuse, R10 ;  /* 0x0000000a100a7220 */ /* 0x040fe20000400000 */
[----:B------:R-:W-:Y:S01]  /*1360*/  FMUL R11, R16, R11 ;  /* 0x0000000b100b7220 */ /* 0x000fe20000400000 */
[----:B------:R-:W-:Y:S01]  /*1370*/  LOP3.LUT R16, R36, 0xf, RZ, 0xc0, !PT ;  /* 0x0000000f24107812 */ /* 0x000fe200078ec0ff */
[----:B------:R-:W-:Y:S06]  /*1380*/  @!P0 BRA `(.L_x_74) ;  /* 0x00000000005c8947 */ /* 0x000fec0003800000 */
[----:B------:R-:W-:-:S04]  /*1390*/  ISETP.NE.U32.AND P0, PT, R16, RZ, PT ;  /* 0x000000ff1000720c */ /* 0x000fc80003f05070 */
        /* <DEDUP_REMOVED lines=9> */
.L_x_75:
        /* <DEDUP_REMOVED lines=12> */
[----:B--2---:R-:W-:-:S07]  /*14f0*/  FFMA R11, R12, R17, R11 ;  /* 0x000000110c0b7223 */ /* 0x004fce000000000b */
.L_x_74:
[----:B------:R-:W-:-:S04]  /*1500*/  ISETP.NE.U32.AND P0, PT, R16, RZ, PT ;  /* 0x000000ff1000720c */ /* 0x000fc80003f05070 */
[----:B------:R-:W-:-:S04]  /*1510*/  ISETP.NE.AND.EX P0, PT, RZ, RZ, PT, P0 ;  /* 0x000000ffff00720c */ /* 0x000fc80003f05300 */
[----:B------:R-:W-:-:S13]  /*1520*/  ISETP.GE.OR P0, PT, R18, R35, P0 ;  /* 0x000000231200720c */ /* 0x000fda0000706670 */
[----:B------:R2:W-:Y:S01]  /*1530*/  @!P0 STG.E.128 desc[UR14][R36.64], R8 ;  /* 0x0000000824008986 */ /* 0x0005e2000c101d0e */
[----:B------:R-:W-:Y:S05]  /*1540*/  @!P0 BREAK.RELIABLE B1 ;  /* 0x0000000000018942 */ /* 0x000fea0003800100 */
[----:B------:R-:W-:Y:S05]  /*1550*/  @!P0 BRA `(.L_x_72) ;  /* 0x0000000000248947 */ /* 0x000fea0003800000 */
.L_x_76:
[----:B------:R-:W-:Y:S05]  /*1560*/  BSYNC.RELIABLE B1 ;  /* 0x0000000000017941 */ /* 0x000fea0003800100 */
.L_x_73:
        /* <DEDUP_REMOVED lines=8> */
.L_x_72:
[----:B------:R-:W-:Y:S05]  /*15f0*/  BSYNC.RECONVERGENT B0 ;  /* 0x0000000000007941 */ /* 0x000fea0003800200 */
.L_x_71:
[----:B------:R-:W-:Y:S05]  /*1600*/  WARPSYNC.ALL ;  /* 0x0000000000007948 */ /* 0x000fea0003800000 */
[----:B------:R-:W-:Y:S04]  /*1610*/  BSSY.RECONVERGENT B0, `(.L_x_77) ;  /* 0x000004c000007945 */ /* 0x000fe80003800200 */
[----:B------:R-:W-:Y:S05]  /*1620*/  @P4 BRA `(.L_x_78) ;  /* 0x0000000400284947 */ /* 0x000fea0003800000 */
[----:B--2-4-:R-:W2:Y:S01]  /*1630*/  S2R R8, SR_TID.X ;  /* 0x0000000000087919 */ /* 0x014ea20000002100 */
[----:B------:R-:W4:Y:S01]  /*1640*/  S2UR UR11, SR_CgaCtaId ;  /* 0x00000000000b79c3 */ /* 0x000f220000008800 */
[----:B------:R-:W-:Y:S01]  /*1650*/  UMOV UR7, 0x400 ;  /* 0x0000040000077882 */ /* 0x000fe20000000000 */
[C---:B------:R-:W-:Y:S01]  /*1660*/  LOP3.LUT R9, R34.reuse, 0x20, RZ, 0xfc, !PT ;  /* 0x0000002022097812 */ /* 0x040fe200078efcff */
[----:B------:R-:W-:Y:S01]  /*1670*/  UIADD3 UR7, UPT, UPT, UR7, 0x540, URZ ;  /* 0x0000054007077890 */ /* 0x000fe2000fffe0ff */
[----:B---3--:R-:W-:Y:S01]  /*1680*/  LOP3.LUT R13, R34, 0x20, RZ, 0xfc, !PT ;  /* 0x00000020220d7812 */ /* 0x008fe200078efcff */
[----:B------:R-:W3:Y:S01]  /*1690*/  LDCU.64 UR12, c[0x0][0x390] ;  /* 0x00007200ff0c77ac */ /* 0x000ee20008000a00 */
[----:B------:R-:W-:Y:S01]  /*16a0*/  SHF.R.U32.HI R9, RZ, 0x2, R9 ;  /* 0x00000002ff097819 */ /* 0x000fe20000011609 */
[----:B------:R-:W-:Y:S01]  /*16b0*/  BSSY.RELIABLE B1, `(.L_x_79) ;  /* 0x0000036000017945 */ /* 0x000fe20003800100 */
[----:B------:R-:W5:Y:S01]  /*16c0*/  LDC R35, c[0x0][0x3c4] ;  /* 0x0000f100ff237b82 */ /* 0x000f620000000800 */
[----:B------:R-:W-:Y:S01]  /*16d0*/  LEA.HI R22, P0, R13, R22, RZ, 0x1e ;  /* 0x000000160d167211 */ /* 0x000fe2000781f0ff */
[----:B------:R-:W-:-:S04]  /*16e0*/  IMAD.MOV.U32 R13, RZ, RZ, RZ ;  /* 0x000000ffff0d7224 */ /* 0x000fc800078e00ff */
[----:B------:R-:W-:Y:S02]  /*16f0*/  IMAD.X R12, RZ, RZ, R21, P0 ;  /* 0x000000ffff0c7224 */ /* 0x000fe400000e0615 */
[----:B------:R-:W1:Y:S01]  /*1700*/  LDC.64 R16, c[0x0][0x3d0] ;  /* 0x0000f400ff107b82 */ /* 0x000e620000000a00 */
[----:B----4-:R-:W-:Y:S01]  /*1710*/  ULEA UR7, UR11, UR7, 0x18 ;  /* 0x000000070b077291 */ /* 0x010fe2000f8ec0ff */
[----:B--2---:R-:W-:Y:S02]  /*1720*/  IMAD.SHL.U32 R8, R8, 0x10, RZ ;  /* 0x0000001008087824 */ /* 0x004fe400078e00ff */
[----:B-----5:R-:W-:Y:S02]  /*1730*/  IMAD R15, R12, R35, RZ ;  /* 0x000000230c0f7224 */ /* 0x020fe400078e02ff */
[----:B------:R-:W-:Y:S01]  /*1740*/  IMAD.MOV.U32 R12, RZ, RZ, R0 ;  /* 0x000000ffff0c7224 */ /* 0x000fe200078e0000 */
[----:B------:R-:W-:Y:S01]  /*1750*/  LOP3.LUT R8, R8, 0x30, RZ, 0xc0, !PT ;  /* 0x0000003008087812 */ /* 0x000fe200078ec0ff */
[----:B------:R-:W-:-:S02]  /*1760*/  IMAD R15, R22, UR10, R15 ;  /* 0x0000000a160f7c24 */ /* 0x000fc4000f8e020f */
[----:B------:R-:W-:Y:S01]  /*1770*/  IMAD.WIDE.U32 R12, R22, R35, R12 ;  /* 0x00000023160c7225 */ /* 0x000fe200078e000c */
[----:B-1----:R-:W-:-:S03]  /*1780*/  FSETP.NEU.AND P2, PT, R17, RZ, PT ;  /* 0x000000ff1100720b */ /* 0x002fc60003f4d000 */
[----:B------:R-:W-:Y:S01]  /*1790*/  IMAD R8, R9, 0x40, R8 ;  /* 0x0000004009087824 */ /* 0x000fe200078e0208 */
[----:B---3--:R-:W-:Y:S01]  /*17a0*/  LEA R22, P0, R12, UR12, 0x2 ;  /* 0x0000000c0c167c11 */ /* 0x008fe2000f8010ff */
        /* <DEDUP_REMOVED lines=28> */
.L_x_81:
[----:B------:R-:W2:Y:S02]  /*1970*/  LDG.E.128 R12, desc[UR14][R22.64] ;  /* 0x0000000e160c7981 */ /* 0x000ea4000c1e1d00 */
[-C--:B--2---:R-:W-:Y:S01]  /*1980*/  FFMA R8, R12, R17.reuse, R8 ;  /* 0x000000110c087223 */ /* 0x084fe20000000008 */
[-C--:B------:R-:W-:Y:S01]  /*1990*/  FFMA R9, R13, R17.reuse, R9 ;  /* 0x000000110d097223 */ /* 0x080fe20000000009 */
[-C--:B------:R-:W-:Y:S01]  /*19a0*/  FFMA R10, R14, R17.reuse, R10 ;  /* 0x000000110e0a7223 */ /* 0x080fe2000000000a */
[----:B------:R-:W-:-:S07]  /*19b0*/  FFMA R11, R15, R17, R11 ;  /* 0x000000110f0b7223 */ /* 0x000fce000000000b */
.L_x_80:
[----:B------:R-:W-:Y:S02]  /*19c0*/  ISETP.NE.U32.AND P0, PT, R16, RZ, PT ;  /* 0x000000ff1000720c */ /* 0x000fe40003f05070 */
[----:B------:R-:W-:Y:S02]  /*19d0*/  ISETP.LT.AND P2, PT, R18, R35, PT ;  /* 0x000000231200720c */ /* 0x000fe40003f41270 */
[----:B------:R-:W-:-:S13]  /*19e0*/  ISETP.NE.AND.EX P0, PT, RZ, RZ, PT, P0 ;  /* 0x000000ffff00720c */ /* 0x000fda0003f05300 */
[----:B------:R-:W-:Y:S05]  /*19f0*/  @!P0 BREAK.RELIABLE P2, B1 ;  /* 0x0000000000018942 */ /* 0x000fea0001000100 */
[----:B------:R-:W-:Y:S05]  /*1a00*/  @!P0 BRA P2, `(.L_x_83) ;  /* 0x00000000002c8947 */ /* 0x000fea0001000000 */
.L_x_82:
[----:B------:R-:W-:Y:S05]  /*1a10*/  BSYNC.RELIABLE B1 ;  /* 0x0000000000017941 */ /* 0x000fea0003800100 */
.L_x_79:
        /* <DEDUP_REMOVED lines=10> */
.L_x_83:
[----:B------:R1:W-:Y:S02]  /*1ac0*/  STG.E.128 desc[UR14][R22.64], R8 ;  /* 0x0000000816007986 */ /* 0x0003e4000c101d0e */
.L_x_78:
[----:B------:R-:W-:Y:S05]  /*1ad0*/  BSYNC.RECONVERGENT B0 ;  /* 0x0000000000007941 */ /* 0x000fea0003800200 */
.L_x_77:
[----:B------:R-:W-:Y:S05]  /*1ae0*/  WARPSYNC.ALL ;  /* 0x0000000000007948 */ /* 0x000fea0003800000 */
[----:B------:R-:W-:Y:S06]  /*1af0*/  BAR.SYNC.DEFER_BLOCKING 0x0 ;  /* 0x0000000000007b1d */ /* 0x000fec0000010000 */
.L_x_59:
[----:B-12-4-:R-:W1:Y:S01]  /*1b00*/  LDC R8, c[0x0][0x374] ;  /* 0x0000dd00ff087b82 */ /* 0x016e620000000800 */
[----:B------:R-:W2:Y:S01]  /*1b10*/  LDCU UR7, c[0x0][0x3cc] ;  /* 0x00007980ff0777ac */ /* 0x000ea20008000800 */
[----:B-1----:R-:W-:-:S05]  /*1b20*/  IMAD.IADD R33, R8, 0x1, R33 ;  /* 0x0000000108217824 */ /* 0x002fca00078e0221 */
[----:B--2---:R-:W-:-:S13]  /*1b30*/  ISETP.GE.AND P0, PT, R33, UR7, PT ;  /* 0x0000000721007c0c */ /* 0x004fda000bf06270 */
[----:B------:R-:W-:Y:S05]  /*1b40*/  @!P0 BRA `(.L_x_84) ;  /* 0xffffffe8003c8947 */ /* 0x000fea000383ffff */
[----:B------:R-:W-:Y:S05]  /*1b50*/  EXIT ;  /* 0x000000000000794d */ /* 0x000fea0003800000 */
.L_x_85:
        /* <DEDUP_REMOVED lines=10> */
.L_x_89:


//--------------------- .nv.shared._Z26segmented_trab_gather_wmmaI13__nv_bfloat16S0_EvPKT_S3_PT0_PKlS7_PKfPKiiiiiiiff --------------------------
	.section	.nv.shared._Z26segmented_trab_gather_wmmaI13__nv_bfloat16S0_EvPKT_S3_PT0_PKlS7_PKfPKiiiiiiiff,"aw",@nobits
	.sectionflags	@""
	.align	16
.nv.shared._Z26segmented_trab_gather_wmmaI13__nv_bfloat16S0_EvPKT_S3_PT0_PKlS7_PKfPKiiiiiiiff:
	.zero		3392


//--------------------- .nv.shared.reserved.0     --------------------------
	.section	.nv.shared.reserved.0,"aw",@nobits
	.weak		__nv_reservedSMEM_offset_0_alias
	.size		__nv_reservedSMEM_offset_0_alias, 0, 64
	.other		__nv_reservedSMEM_offset_0_alias,@"STO_CUDA_RESERVED_SHARED STV_DEFAULT"
__nv_reservedSMEM_offset_0_alias:
	.zero		0
	.zero		64


//--------------------- .nv.shared._Z26segmented_trab_gather_wmmaI13__nv_bfloat16fEvPKT_S3_PT0_PKlS7_PKfPKiiiiiiiff --------------------------
	.section	.nv.shared._Z26segmented_trab_gather_wmmaI13__nv_bfloat16fEvPKT_S3_PT0_PKlS7_PKfPKiiiiiiiff,"aw",@nobits
	.sectionflags	@""
	.align	16
.nv.shared._Z26segmented_trab_gather_wmmaI13__nv_bfloat16fEvPKT_S3_PT0_PKlS7_PKfPKiiiiiiiff:
	.zero		3392


//--------------------- .nv.shared._Z26segmented_trab_gather_wmmaI6__halfS0_EvPKT_S3_PT0_PKlS7_PKfPKiiiiiiiff --------------------------
	.section	.nv.shared._Z26segmented_trab_gather_wmmaI6__halfS0_EvPKT_S3_PT0_PKlS7_PKfPKiiiiiiiff,"aw",@nobits
	.sectionflags	@""
	.align	16
.nv.shared._Z26segmented_trab_gather_wmmaI6__halfS0_EvPKT_S3_PT0_PKlS7_PKfPKiiiiiiiff:
	.zero		3392


//--------------------- .nv.shared._Z26segmented_trab_gather_wmmaI6__halffEvPKT_S3_PT0_PKlS7_PKfPKiiiiiiiff --------------------------
	.section	.nv.shared._Z26segmented_trab_gather_wmmaI6__halffEvPKT_S3_PT0_PKlS7_PKfPKiiiiiiiff,"aw",@nobits
	.sectionflags	@""
	.align	16
.nv.shared._Z26segmented_trab_gather_wmmaI6__halffEvPKT_S3_PT0_PKlS7_PKfPKiiiiiiiff:
	.zero		3392


//--------------------- .nv.constant0._Z26segmented_trab_gather_wmmaI13__nv_bfloat16S0_EvPKT_S3_PT0_PKlS7_PKfPKiiiiiiiff --------------------------
	.section	.nv.constant0._Z26segmented_trab_gather_wmmaI13__nv_bfloat16S0_EvPKT_S3_PT0_PKlS7_PKfPKiiiiiiiff,"a",@progbits
	.sectionflags	@""
	.align	4
.nv.constant0._Z26segmented_trab_gather_wmmaI13__nv_bfloat16S0_EvPKT_S3_PT0_PKlS7_PKfPKiiiiiiiff:
	.zero		984


//--------------------- .nv.constant0._Z26segmented_trab_gather_wmmaI13__nv_bfloat16fEvPKT_S3_PT0_PKlS7_PKfPKiiiiiiiff --------------------------
	.section	.nv.constant0._Z26segmented_trab_gather_wmmaI13__nv_bfloat16fEvPKT_S3_PT0_PKlS7_PKfPKiiiiiiiff,"a",@progbits
	.sectionflags	@""
	.align	4
.nv.constant0._Z26segmented_trab_gather_wmmaI13__nv_bfloat16fEvPKT_S3_PT0_PKlS7_PKfPKiiiiiiiff:
	.zero		984


//--------------------- .nv.constant0._Z26segmented_trab_gather_wmmaI6__halfS0_EvPKT_S3_PT0_PKlS7_PKfPKiiiiiiiff --------------------------
	.section	.nv.constant0._Z26segmented_trab_gather_wmmaI6__halfS0_EvPKT_S3_PT0_PKlS7_PKfPKiiiiiiiff,"a",@progbits
	.sectionflags	@""
	.align	4
.nv.constant0._Z26segmented_trab_gather_wmmaI6__halfS0_EvPKT_S3_PT0_PKlS7_PKfPKiiiiiiiff:
	.zero		984


//--------------------- .nv.constant0._Z26segmented_trab_gather_wmmaI6__halffEvPKT_S3_PT0_PKlS7_PKfPKiiiiiiiff --------------------------
	.section	.nv.constant0._Z26segmented_trab_gather_wmmaI6__halffEvPKT_S3_PT0_PKlS7_PKfPKiiiiiiiff,"a",@progbits
	.sectionflags	@""
	.align	4
.nv.constant0._Z26segmented_trab_gather_wmmaI6__halffEvPKT_S3_PT0_PKlS7_PKfPKiiiiiiiff:
	.zero		984


//--------------------- SYMBOLS --------------------------

	.type		.nv.reservedSmem.offset0,@object
	.size		.nv.reservedSmem.offset0,0x4
	.type		.nv.reservedSmem.cap,@object
	.size		.nv.reservedSmem.cap,0x4
